//
// Generated by NVIDIA NVVM Compiler
//
// Compiler Build ID: CL-36424714
// Cuda compilation tools, release 13.0, V13.0.88
// Based on NVVM 20.0.0
//

.version 9.0
.target sm_100
.address_size 64

	// .globl	_Z9dense_fwdPKfS0_S0_Pfii
.extern .shared .align 16 .b8 sdata[];

.visible .entry _Z9dense_fwdPKfS0_S0_Pfii(
	.param .u64 .ptr .align 1 _Z9dense_fwdPKfS0_S0_Pfii_param_0,
	.param .u64 .ptr .align 1 _Z9dense_fwdPKfS0_S0_Pfii_param_1,
	.param .u64 .ptr .align 1 _Z9dense_fwdPKfS0_S0_Pfii_param_2,
	.param .u64 .ptr .align 1 _Z9dense_fwdPKfS0_S0_Pfii_param_3,
	.param .u32 _Z9dense_fwdPKfS0_S0_Pfii_param_4,
	.param .u32 _Z9dense_fwdPKfS0_S0_Pfii_param_5
)
{
	.reg .pred 	%p<11>;
	.reg .b32 	%r<38>;
	.reg .b32 	%f<110>;
	.reg .b64 	%rd<62>;

	ld.param.u64 	%rd11, [_Z9dense_fwdPKfS0_S0_Pfii_param_0];
	ld.param.u64 	%rd12, [_Z9dense_fwdPKfS0_S0_Pfii_param_1];
	ld.param.u64 	%rd9, [_Z9dense_fwdPKfS0_S0_Pfii_param_2];
	ld.param.u64 	%rd10, [_Z9dense_fwdPKfS0_S0_Pfii_param_3];
	ld.param.u32 	%r23, [_Z9dense_fwdPKfS0_S0_Pfii_param_4];
	ld.param.u32 	%r24, [_Z9dense_fwdPKfS0_S0_Pfii_param_5];
	cvta.to.global.u64 	%rd1, %rd12;
	cvta.to.global.u64 	%rd2, %rd11;
	mov.u32 	%r25, %ctaid.x;
	mov.u32 	%r26, %ntid.x;
	mov.u32 	%r27, %tid.x;
	mad.lo.s32 	%r1, %r25, %r26, %r27;
	setp.ge.s32 	%p1, %r1, %r24;
	@%p1 bra 	$L__BB0_15;
	cvta.to.global.u64 	%rd13, %rd9;
	mul.wide.s32 	%rd14, %r1, 4;
	add.s64 	%rd15, %rd13, %rd14;
	ld.global.f32 	%f109, [%rd15];
	setp.lt.s32 	%p2, %r23, 1;
	@%p2 bra 	$L__BB0_14;
	and.b32  	%r2, %r23, 15;
	setp.lt.u32 	%p3, %r23, 16;
	mov.b32 	%r34, 0;
	@%p3 bra 	$L__BB0_5;
	and.b32  	%r34, %r23, 2147483632;
	neg.s32 	%r32, %r34;
	shl.b32 	%r5, %r24, 4;
	add.s64 	%rd60, %rd2, 32;
	mul.wide.s32 	%rd18, %r24, 4;
	mov.u32 	%r31, %r1;
$L__BB0_4:
	.pragma "nounroll";
	ld.global.f32 	%f16, [%rd60+-32];
	mul.wide.s32 	%rd16, %r31, 4;
	add.s64 	%rd17, %rd1, %rd16;
	ld.global.f32 	%f17, [%rd17];
	fma.rn.f32 	%f18, %f16, %f17, %f109;
	ld.global.f32 	%f19, [%rd60+-28];
	add.s64 	%rd19, %rd17, %rd18;
	ld.global.f32 	%f20, [%rd19];
	fma.rn.f32 	%f21, %f19, %f20, %f18;
	ld.global.f32 	%f22, [%rd60+-24];
	add.s64 	%rd20, %rd19, %rd18;
	ld.global.f32 	%f23, [%rd20];
	fma.rn.f32 	%f24, %f22, %f23, %f21;
	ld.global.f32 	%f25, [%rd60+-20];
	add.s64 	%rd21, %rd20, %rd18;
	ld.global.f32 	%f26, [%rd21];
	fma.rn.f32 	%f27, %f25, %f26, %f24;
	ld.global.f32 	%f28, [%rd60+-16];
	add.s64 	%rd22, %rd21, %rd18;
	ld.global.f32 	%f29, [%rd22];
	fma.rn.f32 	%f30, %f28, %f29, %f27;
	ld.global.f32 	%f31, [%rd60+-12];
	add.s64 	%rd23, %rd22, %rd18;
	ld.global.f32 	%f32, [%rd23];
	fma.rn.f32 	%f33, %f31, %f32, %f30;
	ld.global.f32 	%f34, [%rd60+-8];
	add.s64 	%rd24, %rd23, %rd18;
	ld.global.f32 	%f35, [%rd24];
	fma.rn.f32 	%f36, %f34, %f35, %f33;
	ld.global.f32 	%f37, [%rd60+-4];
	add.s64 	%rd25, %rd24, %rd18;
	ld.global.f32 	%f38, [%rd25];
	fma.rn.f32 	%f39, %f37, %f38, %f36;
	ld.global.f32 	%f40, [%rd60];
	add.s64 	%rd26, %rd25, %rd18;
	ld.global.f32 	%f41, [%rd26];
	fma.rn.f32 	%f42, %f40, %f41, %f39;
	ld.global.f32 	%f43, [%rd60+4];
	add.s64 	%rd27, %rd26, %rd18;
	ld.global.f32 	%f44, [%rd27];
	fma.rn.f32 	%f45, %f43, %f44, %f42;
	ld.global.f32 	%f46, [%rd60+8];
	add.s64 	%rd28, %rd27, %rd18;
	ld.global.f32 	%f47, [%rd28];
	fma.rn.f32 	%f48, %f46, %f47, %f45;
	ld.global.f32 	%f49, [%rd60+12];
	add.s64 	%rd29, %rd28, %rd18;
	ld.global.f32 	%f50, [%rd29];
	fma.rn.f32 	%f51, %f49, %f50, %f48;
	ld.global.f32 	%f52, [%rd60+16];
	add.s64 	%rd30, %rd29, %rd18;
	ld.global.f32 	%f53, [%rd30];
	fma.rn.f32 	%f54, %f52, %f53, %f51;
	ld.global.f32 	%f55, [%rd60+20];
	add.s64 	%rd31, %rd30, %rd18;
	ld.global.f32 	%f56, [%rd31];
	fma.rn.f32 	%f57, %f55, %f56, %f54;
	ld.global.f32 	%f58, [%rd60+24];
	add.s64 	%rd32, %rd31, %rd18;
	ld.global.f32 	%f59, [%rd32];
	fma.rn.f32 	%f60, %f58, %f59, %f57;
	ld.global.f32 	%f61, [%rd60+28];
	add.s64 	%rd33, %rd32, %rd18;
	ld.global.f32 	%f62, [%rd33];
	fma.rn.f32 	%f109, %f61, %f62, %f60;
	add.s32 	%r32, %r32, 16;
	add.s32 	%r31, %r31, %r5;
	add.s64 	%rd60, %rd60, 64;
	setp.ne.s32 	%p4, %r32, 0;
	@%p4 bra 	$L__BB0_4;
$L__BB0_5:
	setp.eq.s32 	%p5, %r2, 0;
	@%p5 bra 	$L__BB0_14;
	and.b32  	%r11, %r23, 7;
	setp.lt.u32 	%p6, %r2, 8;
	@%p6 bra 	$L__BB0_8;
	mul.wide.u32 	%rd34, %r34, 4;
	add.s64 	%rd35, %rd2, %rd34;
	ld.global.f32 	%f64, [%rd35];
	mad.lo.s32 	%r29, %r34, %r24, %r1;
	mul.wide.s32 	%rd36, %r29, 4;
	add.s64 	%rd37, %rd1, %rd36;
	ld.global.f32 	%f65, [%rd37];
	fma.rn.f32 	%f66, %f64, %f65, %f109;
	ld.global.f32 	%f67, [%rd35+4];
	mul.wide.s32 	%rd38, %r24, 4;
	add.s64 	%rd39, %rd37, %rd38;
	ld.global.f32 	%f68, [%rd39];
	fma.rn.f32 	%f69, %f67, %f68, %f66;
	ld.global.f32 	%f70, [%rd35+8];
	add.s64 	%rd40, %rd39, %rd38;
	ld.global.f32 	%f71, [%rd40];
	fma.rn.f32 	%f72, %f70, %f71, %f69;
	ld.global.f32 	%f73, [%rd35+12];
	add.s64 	%rd41, %rd40, %rd38;
	ld.global.f32 	%f74, [%rd41];
	fma.rn.f32 	%f75, %f73, %f74, %f72;
	ld.global.f32 	%f76, [%rd35+16];
	add.s64 	%rd42, %rd41, %rd38;
	ld.global.f32 	%f77, [%rd42];
	fma.rn.f32 	%f78, %f76, %f77, %f75;
	ld.global.f32 	%f79, [%rd35+20];
	add.s64 	%rd43, %rd42, %rd38;
	ld.global.f32 	%f80, [%rd43];
	fma.rn.f32 	%f81, %f79, %f80, %f78;
	ld.global.f32 	%f82, [%rd35+24];
	add.s64 	%rd44, %rd43, %rd38;
	ld.global.f32 	%f83, [%rd44];
	fma.rn.f32 	%f84, %f82, %f83, %f81;
	ld.global.f32 	%f85, [%rd35+28];
	add.s64 	%rd45, %rd44, %rd38;
	ld.global.f32 	%f86, [%rd45];
	fma.rn.f32 	%f109, %f85, %f86, %f84;
	add.s32 	%r34, %r34, 8;
$L__BB0_8:
	setp.eq.s32 	%p7, %r11, 0;
	@%p7 bra 	$L__BB0_14;
	and.b32  	%r14, %r23, 3;
	setp.lt.u32 	%p8, %r11, 4;
	@%p8 bra 	$L__BB0_11;
	mul.wide.u32 	%rd46, %r34, 4;
	add.s64 	%rd47, %rd2, %rd46;
	ld.global.f32 	%f88, [%rd47];
	mad.lo.s32 	%r30, %r34, %r24, %r1;
	mul.wide.s32 	%rd48, %r30, 4;
	add.s64 	%rd49, %rd1, %rd48;
	ld.global.f32 	%f89, [%rd49];
	fma.rn.f32 	%f90, %f88, %f89, %f109;
	ld.global.f32 	%f91, [%rd47+4];
	mul.wide.s32 	%rd50, %r24, 4;
	add.s64 	%rd51, %rd49, %rd50;
	ld.global.f32 	%f92, [%rd51];
	fma.rn.f32 	%f93, %f91, %f92, %f90;
	ld.global.f32 	%f94, [%rd47+8];
	add.s64 	%rd52, %rd51, %rd50;
	ld.global.f32 	%f95, [%rd52];
	fma.rn.f32 	%f96, %f94, %f95, %f93;
	ld.global.f32 	%f97, [%rd47+12];
	add.s64 	%rd53, %rd52, %rd50;
	ld.global.f32 	%f98, [%rd53];
	fma.rn.f32 	%f109, %f97, %f98, %f96;
	add.s32 	%r34, %r34, 4;
$L__BB0_11:
	setp.eq.s32 	%p9, %r14, 0;
	@%p9 bra 	$L__BB0_14;
	mad.lo.s32 	%r37, %r34, %r24, %r1;
	mul.wide.u32 	%rd54, %r34, 4;
	add.s64 	%rd61, %rd2, %rd54;
	neg.s32 	%r36, %r14;
$L__BB0_13:
	.pragma "nounroll";
	ld.global.f32 	%f99, [%rd61];
	mul.wide.s32 	%rd55, %r37, 4;
	add.s64 	%rd56, %rd1, %rd55;
	ld.global.f32 	%f100, [%rd56];
	fma.rn.f32 	%f109, %f99, %f100, %f109;
	add.s32 	%r37, %r37, %r24;
	add.s64 	%rd61, %rd61, 4;
	add.s32 	%r36, %r36, 1;
	setp.ne.s32 	%p10, %r36, 0;
	@%p10 bra 	$L__BB0_13;
$L__BB0_14:
	cvta.to.global.u64 	%rd57, %rd10;
	add.s64 	%rd59, %rd57, %rd14;
	st.global.f32 	[%rd59], %f109;
$L__BB0_15:
	ret;

}
	// .globl	_Z12dense_bwd_dXPKfS0_Pfii
.visible .entry _Z12dense_bwd_dXPKfS0_Pfii(
	.param .u64 .ptr .align 1 _Z12dense_bwd_dXPKfS0_Pfii_param_0,
	.param .u64 .ptr .align 1 _Z12dense_bwd_dXPKfS0_Pfii_param_1,
	.param .u64 .ptr .align 1 _Z12dense_bwd_dXPKfS0_Pfii_param_2,
	.param .u32 _Z12dense_bwd_dXPKfS0_Pfii_param_3,
	.param .u32 _Z12dense_bwd_dXPKfS0_Pfii_param_4
)
{
	.reg .pred 	%p<11>;
	.reg .b32 	%r<38>;
	.reg .b32 	%f<112>;
	.reg .b64 	%rd<31>;

	ld.param.u64 	%rd11, [_Z12dense_bwd_dXPKfS0_Pfii_param_0];
	ld.param.u64 	%rd12, [_Z12dense_bwd_dXPKfS0_Pfii_param_1];
	ld.param.u64 	%rd10, [_Z12dense_bwd_dXPKfS0_Pfii_param_2];
	ld.param.u32 	%r24, [_Z12dense_bwd_dXPKfS0_Pfii_param_3];
	ld.param.u32 	%r23, [_Z12dense_bwd_dXPKfS0_Pfii_param_4];
	cvta.to.global.u64 	%rd1, %rd12;
	cvta.to.global.u64 	%rd2, %rd11;
	mov.u32 	%r25, %ctaid.x;
	mov.u32 	%r26, %ntid.x;
	mov.u32 	%r27, %tid.x;
	mad.lo.s32 	%r1, %r25, %r26, %r27;
	setp.ge.s32 	%p1, %r1, %r24;
	@%p1 bra 	$L__BB1_15;
	setp.lt.s32 	%p2, %r23, 1;
	mov.f32 	%f111, 0f00000000;
	@%p2 bra 	$L__BB1_14;
	mul.lo.s32 	%r2, %r23, %r1;
	and.b32  	%r3, %r23, 15;
	setp.lt.u32 	%p3, %r23, 16;
	mov.f32 	%f111, 0f00000000;
	mov.b32 	%r34, 0;
	@%p3 bra 	$L__BB1_5;
	and.b32  	%r34, %r23, 2147483632;
	neg.s32 	%r32, %r34;
	add.s64 	%rd29, %rd2, 32;
	add.s64 	%rd4, %rd1, 32;
	mov.f32 	%f111, 0f00000000;
	mov.u32 	%r31, %r2;
$L__BB1_4:
	.pragma "nounroll";
	mul.wide.s32 	%rd13, %r31, 4;
	add.s64 	%rd14, %rd4, %rd13;
	ld.global.f32 	%f18, [%rd29+-32];
	ld.global.f32 	%f19, [%rd14+-32];
	fma.rn.f32 	%f20, %f18, %f19, %f111;
	ld.global.f32 	%f21, [%rd29+-28];
	ld.global.f32 	%f22, [%rd14+-28];
	fma.rn.f32 	%f23, %f21, %f22, %f20;
	ld.global.f32 	%f24, [%rd29+-24];
	ld.global.f32 	%f25, [%rd14+-24];
	fma.rn.f32 	%f26, %f24, %f25, %f23;
	ld.global.f32 	%f27, [%rd29+-20];
	ld.global.f32 	%f28, [%rd14+-20];
	fma.rn.f32 	%f29, %f27, %f28, %f26;
	ld.global.f32 	%f30, [%rd29+-16];
	ld.global.f32 	%f31, [%rd14+-16];
	fma.rn.f32 	%f32, %f30, %f31, %f29;
	ld.global.f32 	%f33, [%rd29+-12];
	ld.global.f32 	%f34, [%rd14+-12];
	fma.rn.f32 	%f35, %f33, %f34, %f32;
	ld.global.f32 	%f36, [%rd29+-8];
	ld.global.f32 	%f37, [%rd14+-8];
	fma.rn.f32 	%f38, %f36, %f37, %f35;
	ld.global.f32 	%f39, [%rd29+-4];
	ld.global.f32 	%f40, [%rd14+-4];
	fma.rn.f32 	%f41, %f39, %f40, %f38;
	ld.global.f32 	%f42, [%rd29];
	ld.global.f32 	%f43, [%rd14];
	fma.rn.f32 	%f44, %f42, %f43, %f41;
	ld.global.f32 	%f45, [%rd29+4];
	ld.global.f32 	%f46, [%rd14+4];
	fma.rn.f32 	%f47, %f45, %f46, %f44;
	ld.global.f32 	%f48, [%rd29+8];
	ld.global.f32 	%f49, [%rd14+8];
	fma.rn.f32 	%f50, %f48, %f49, %f47;
	ld.global.f32 	%f51, [%rd29+12];
	ld.global.f32 	%f52, [%rd14+12];
	fma.rn.f32 	%f53, %f51, %f52, %f50;
	ld.global.f32 	%f54, [%rd29+16];
	ld.global.f32 	%f55, [%rd14+16];
	fma.rn.f32 	%f56, %f54, %f55, %f53;
	ld.global.f32 	%f57, [%rd29+20];
	ld.global.f32 	%f58, [%rd14+20];
	fma.rn.f32 	%f59, %f57, %f58, %f56;
	ld.global.f32 	%f60, [%rd29+24];
	ld.global.f32 	%f61, [%rd14+24];
	fma.rn.f32 	%f62, %f60, %f61, %f59;
	ld.global.f32 	%f63, [%rd29+28];
	ld.global.f32 	%f64, [%rd14+28];
	fma.rn.f32 	%f111, %f63, %f64, %f62;
	add.s32 	%r32, %r32, 16;
	add.s64 	%rd29, %rd29, 64;
	add.s32 	%r31, %r31, 16;
	setp.ne.s32 	%p4, %r32, 0;
	@%p4 bra 	$L__BB1_4;
$L__BB1_5:
	setp.eq.s32 	%p5, %r3, 0;
	@%p5 bra 	$L__BB1_14;
	and.b32  	%r11, %r23, 7;
	setp.lt.u32 	%p6, %r3, 8;
	@%p6 bra 	$L__BB1_8;
	mul.wide.u32 	%rd15, %r34, 4;
	add.s64 	%rd16, %rd2, %rd15;
	ld.global.f32 	%f66, [%rd16];
	add.s32 	%r29, %r34, %r2;
	mul.wide.s32 	%rd17, %r29, 4;
	add.s64 	%rd18, %rd1, %rd17;
	ld.global.f32 	%f67, [%rd18];
	fma.rn.f32 	%f68, %f66, %f67, %f111;
	ld.global.f32 	%f69, [%rd16+4];
	ld.global.f32 	%f70, [%rd18+4];
	fma.rn.f32 	%f71, %f69, %f70, %f68;
	ld.global.f32 	%f72, [%rd16+8];
	ld.global.f32 	%f73, [%rd18+8];
	fma.rn.f32 	%f74, %f72, %f73, %f71;
	ld.global.f32 	%f75, [%rd16+12];
	ld.global.f32 	%f76, [%rd18+12];
	fma.rn.f32 	%f77, %f75, %f76, %f74;
	ld.global.f32 	%f78, [%rd16+16];
	ld.global.f32 	%f79, [%rd18+16];
	fma.rn.f32 	%f80, %f78, %f79, %f77;
	ld.global.f32 	%f81, [%rd16+20];
	ld.global.f32 	%f82, [%rd18+20];
	fma.rn.f32 	%f83, %f81, %f82, %f80;
	ld.global.f32 	%f84, [%rd16+24];
	ld.global.f32 	%f85, [%rd18+24];
	fma.rn.f32 	%f86, %f84, %f85, %f83;
	ld.global.f32 	%f87, [%rd16+28];
	ld.global.f32 	%f88, [%rd18+28];
	fma.rn.f32 	%f111, %f87, %f88, %f86;
	add.s32 	%r34, %r34, 8;
$L__BB1_8:
	setp.eq.s32 	%p7, %r11, 0;
	@%p7 bra 	$L__BB1_14;
	and.b32  	%r14, %r23, 3;
	setp.lt.u32 	%p8, %r11, 4;
	@%p8 bra 	$L__BB1_11;
	mul.wide.u32 	%rd19, %r34, 4;
	add.s64 	%rd20, %rd2, %rd19;
	ld.global.f32 	%f90, [%rd20];
	add.s32 	%r30, %r34, %r2;
	mul.wide.s32 	%rd21, %r30, 4;
	add.s64 	%rd22, %rd1, %rd21;
	ld.global.f32 	%f91, [%rd22];
	fma.rn.f32 	%f92, %f90, %f91, %f111;
	ld.global.f32 	%f93, [%rd20+4];
	ld.global.f32 	%f94, [%rd22+4];
	fma.rn.f32 	%f95, %f93, %f94, %f92;
	ld.global.f32 	%f96, [%rd20+8];
	ld.global.f32 	%f97, [%rd22+8];
	fma.rn.f32 	%f98, %f96, %f97, %f95;
	ld.global.f32 	%f99, [%rd20+12];
	ld.global.f32 	%f100, [%rd22+12];
	fma.rn.f32 	%f111, %f99, %f100, %f98;
	add.s32 	%r34, %r34, 4;
$L__BB1_11:
	setp.eq.s32 	%p9, %r14, 0;
	@%p9 bra 	$L__BB1_14;
	add.s32 	%r37, %r34, %r2;
	mul.wide.u32 	%rd23, %r34, 4;
	add.s64 	%rd30, %rd2, %rd23;
	neg.s32 	%r36, %r14;
$L__BB1_13:
	.pragma "nounroll";
	mul.wide.s32 	%rd24, %r37, 4;
	add.s64 	%rd25, %rd1, %rd24;
	ld.global.f32 	%f101, [%rd30];
	ld.global.f32 	%f102, [%rd25];
	fma.rn.f32 	%f111, %f101, %f102, %f111;
	add.s32 	%r37, %r37, 1;
	add.s64 	%rd30, %rd30, 4;
	add.s32 	%r36, %r36, 1;
	setp.ne.s32 	%p10, %r36, 0;
	@%p10 bra 	$L__BB1_13;
$L__BB1_14:
	cvta.to.global.u64 	%rd26, %rd10;
	mul.wide.s32 	%rd27, %r1, 4;
	add.s64 	%rd28, %rd26, %rd27;
	st.global.f32 	[%rd28], %f111;
$L__BB1_15:
	ret;

}
	// .globl	_Z12dense_bwd_dWPKfS0_Pfii
.visible .entry _Z12dense_bwd_dWPKfS0_Pfii(
	.param .u64 .ptr .align 1 _Z12dense_bwd_dWPKfS0_Pfii_param_0,
	.param .u64 .ptr .align 1 _Z12dense_bwd_dWPKfS0_Pfii_param_1,
	.param .u64 .ptr .align 1 _Z12dense_bwd_dWPKfS0_Pfii_param_2,
	.param .u32 _Z12dense_bwd_dWPKfS0_Pfii_param_3,
	.param .u32 _Z12dense_bwd_dWPKfS0_Pfii_param_4
)
{
	.reg .pred 	%p<4>;
	.reg .b32 	%r<10>;
	.reg .b32 	%f<4>;
	.reg .b64 	%rd<13>;

	ld.param.u64 	%rd1, [_Z12dense_bwd_dWPKfS0_Pfii_param_0];
	ld.param.u64 	%rd2, [_Z12dense_bwd_dWPKfS0_Pfii_param_1];
	ld.param.u64 	%rd3, [_Z12dense_bwd_dWPKfS0_Pfii_param_2];
	ld.param.u32 	%r4, [_Z12dense_bwd_dWPKfS0_Pfii_param_3];
	ld.param.u32 	%r3, [_Z12dense_bwd_dWPKfS0_Pfii_param_4];
	mov.u32 	%r5, %ctaid.x;
	mov.u32 	%r6, %ntid.x;
	mov.u32 	%r7, %tid.x;
	mad.lo.s32 	%r1, %r5, %r6, %r7;
	div.s32 	%r2, %r1, %r3;
	setp.ge.s32 	%p1, %r2, %r4;
	setp.lt.s32 	%p2, %r3, 0;
	or.pred  	%p3, %p2, %p1;
	@%p3 bra 	$L__BB2_2;
	rem.s32 	%r8, %r1, %r3;
	cvta.to.global.u64 	%rd4, %rd1;
	cvta.to.global.u64 	%rd5, %rd2;
	cvta.to.global.u64 	%rd6, %rd3;
	mul.wide.s32 	%rd7, %r2, 4;
	add.s64 	%rd8, %rd4, %rd7;
	ld.global.f32 	%f1, [%rd8];
	mul.wide.s32 	%rd9, %r8, 4;
	add.s64 	%rd10, %rd5, %rd9;
	ld.global.f32 	%f2, [%rd10];
	mul.f32 	%f3, %f1, %f2;
	mad.lo.s32 	%r9, %r2, %r3, %r8;
	mul.wide.s32 	%rd11, %r9, 4;
	add.s64 	%rd12, %rd6, %rd11;
	st.global.f32 	[%rd12], %f3;
$L__BB2_2:
	ret;

}
	// .globl	_Z8relu_fwdPKfPfi
.visible .entry _Z8relu_fwdPKfPfi(
	.param .u64 .ptr .align 1 _Z8relu_fwdPKfPfi_param_0,
	.param .u64 .ptr .align 1 _Z8relu_fwdPKfPfi_param_1,
	.param .u32 _Z8relu_fwdPKfPfi_param_2
)
{
	.reg .pred 	%p<2>;
	.reg .b32 	%r<6>;
	.reg .b32 	%f<3>;
	.reg .b64 	%rd<8>;

	ld.param.u64 	%rd1, [_Z8relu_fwdPKfPfi_param_0];
	ld.param.u64 	%rd2, [_Z8relu_fwdPKfPfi_param_1];
	ld.param.u32 	%r2, [_Z8relu_fwdPKfPfi_param_2];
	mov.u32 	%r3, %ctaid.x;
	mov.u32 	%r4, %ntid.x;
	mov.u32 	%r5, %tid.x;
	mad.lo.s32 	%r1, %r3, %r4, %r5;
	setp.ge.s32 	%p1, %r1, %r2;
	@%p1 bra 	$L__BB3_2;
	cvta.to.global.u64 	%rd3, %rd2;
	cvta.to.global.u64 	%rd4, %rd1;
	mul.wide.s32 	%rd5, %r1, 4;
	add.s64 	%rd6, %rd4, %rd5;
	ld.global.f32 	%f1, [%rd6];
	max.f32 	%f2, %f1, 0f00000000;
	add.s64 	%rd7, %rd3, %rd5;
	st.global.f32 	[%rd7], %f2;
$L__BB3_2:
	ret;

}
	// .globl	_Z8relu_bwdPKfS0_Pfi
.visible .entry _Z8relu_bwdPKfS0_Pfi(
	.param .u64 .ptr .align 1 _Z8relu_bwdPKfS0_Pfi_param_0,
	.param .u64 .ptr .align 1 _Z8relu_bwdPKfS0_Pfi_param_1,
	.param .u64 .ptr .align 1 _Z8relu_bwdPKfS0_Pfi_param_2,
	.param .u32 _Z8relu_bwdPKfS0_Pfi_param_3
)
{
	.reg .pred 	%p<3>;
	.reg .b32 	%r<6>;
	.reg .b32 	%f<6>;
	.reg .b64 	%rd<13>;

	ld.param.u64 	%rd1, [_Z8relu_bwdPKfS0_Pfi_param_0];
	ld.param.u64 	%rd2, [_Z8relu_bwdPKfS0_Pfi_param_1];
	ld.param.u64 	%rd3, [_Z8relu_bwdPKfS0_Pfi_param_2];
	ld.param.u32 	%r2, [_Z8relu_bwdPKfS0_Pfi_param_3];
	mov.u32 	%r3, %ctaid.x;
	mov.u32 	%r4, %ntid.x;
	mov.u32 	%r5, %tid.x;
	mad.lo.s32 	%r1, %r3, %r4, %r5;
	setp.ge.s32 	%p1, %r1, %r2;
	@%p1 bra 	$L__BB4_4;
	cvta.to.global.u64 	%rd4, %rd1;
	mul.wide.s32 	%rd5, %r1, 4;
	add.s64 	%rd6, %rd4, %rd5;
	ld.global.f32 	%f4, [%rd6];
	setp.leu.f32 	%p2, %f4, 0f00000000;
	mov.f32 	%f5, 0f00000000;
	@%p2 bra 	$L__BB4_3;
	cvta.to.global.u64 	%rd7, %rd2;
	add.s64 	%rd9, %rd7, %rd5;
	ld.global.f32 	%f5, [%rd9];
$L__BB4_3:
	cvta.to.global.u64 	%rd10, %rd3;
	add.s64 	%rd12, %rd10, %rd5;
	st.global.f32 	[%rd12], %f5;
$L__BB4_4:
	ret;

}
	// .globl	_Z14log_softmax_k2PKfPfi
.visible .entry _Z14log_softmax_k2PKfPfi(
	.param .u64 .ptr .align 1 _Z14log_softmax_k2PKfPfi_param_0,
	.param .u64 .ptr .align 1 _Z14log_softmax_k2PKfPfi_param_1,
	.param .u32 _Z14log_softmax_k2PKfPfi_param_2
)
{
	.reg .pred 	%p<14>;
	.reg .b32 	%r<23>;
	.reg .b32 	%f<51>;
	.reg .b64 	%rd<9>;

	ld.param.u64 	%rd1, [_Z14log_softmax_k2PKfPfi_param_0];
	ld.param.u64 	%rd2, [_Z14log_softmax_k2PKfPfi_param_1];
	ld.param.u32 	%r8, [_Z14log_softmax_k2PKfPfi_param_2];
	mov.u32 	%r1, %tid.x;
	setp.ge.s32 	%p1, %r1, %r8;
	mov.f32 	%f49, 0fF149F2CA;
	@%p1 bra 	$L__BB5_2;
	cvta.to.global.u64 	%rd3, %rd1;
	mul.wide.u32 	%rd4, %r1, 4;
	add.s64 	%rd5, %rd3, %rd4;
	ld.global.f32 	%f49, [%rd5];
$L__BB5_2:
	shl.b32 	%r9, %r1, 2;
	mov.u32 	%r10, sdata;
	add.s32 	%r2, %r10, %r9;
	st.shared.f32 	[%r2], %f49;
	bar.sync 	0;
	mov.u32 	%r22, %ntid.x;
	setp.lt.u32 	%p2, %r22, 2;
	@%p2 bra 	$L__BB5_8;
	mov.u32 	%r21, %r22;
$L__BB5_4:
	mov.u32 	%r4, %r21;
	shr.u32 	%r21, %r4, 1;
	setp.ge.u32 	%p3, %r1, %r21;
	@%p3 bra 	$L__BB5_7;
	shl.b32 	%r11, %r21, 2;
	add.s32 	%r12, %r2, %r11;
	ld.shared.f32 	%f3, [%r12];
	ld.shared.f32 	%f8, [%r2];
	setp.leu.f32 	%p4, %f3, %f8;
	@%p4 bra 	$L__BB5_7;
	st.shared.f32 	[%r2], %f3;
$L__BB5_7:
	bar.sync 	0;
	setp.gt.u32 	%p5, %r4, 3;
	@%p5 bra 	$L__BB5_4;
$L__BB5_8:
	setp.ge.s32 	%p6, %r1, %r8;
	ld.shared.f32 	%f4, [sdata];
	bar.sync 	0;
	mov.f32 	%f50, 0f00000000;
	@%p6 bra 	$L__BB5_10;
	sub.f32 	%f10, %f49, %f4;
	fma.rn.f32 	%f11, %f10, 0f3BBB989D, 0f3F000000;
	cvt.sat.f32.f32 	%f12, %f11;
	mov.f32 	%f13, 0f4B400001;
	mov.f32 	%f14, 0f437C0000;
	fma.rm.f32 	%f15, %f12, %f14, %f13;
	add.f32 	%f16, %f15, 0fCB40007F;
	neg.f32 	%f17, %f16;
	fma.rn.f32 	%f18, %f10, 0f3FB8AA3B, %f17;
	fma.rn.f32 	%f19, %f10, 0f32A57060, %f18;
	mov.b32 	%r13, %f15;
	shl.b32 	%r14, %r13, 23;
	mov.b32 	%f20, %r14;
	ex2.approx.ftz.f32 	%f21, %f19;
	mul.f32 	%f50, %f21, %f20;
$L__BB5_10:
	setp.lt.u32 	%p7, %r22, 2;
	st.shared.f32 	[%r2], %f50;
	bar.sync 	0;
	@%p7 bra 	$L__BB5_14;
$L__BB5_11:
	shr.u32 	%r7, %r22, 1;
	setp.ge.u32 	%p8, %r1, %r7;
	@%p8 bra 	$L__BB5_13;
	shl.b32 	%r15, %r7, 2;
	add.s32 	%r16, %r2, %r15;
	ld.shared.f32 	%f22, [%r16];
	ld.shared.f32 	%f23, [%r2];
	add.f32 	%f24, %f22, %f23;
	st.shared.f32 	[%r2], %f24;
$L__BB5_13:
	bar.sync 	0;
	setp.gt.u32 	%p9, %r22, 3;
	mov.u32 	%r22, %r7;
	@%p9 bra 	$L__BB5_11;
$L__BB5_14:
	setp.ge.s32 	%p10, %r1, %r8;
	@%p10 bra 	$L__BB5_16;
	ld.shared.f32 	%f25, [sdata];
	setp.lt.f32 	%p11, %f25, 0f00800000;
	mul.f32 	%f26, %f25, 0f4B000000;
	selp.f32 	%f27, %f26, %f25, %p11;
	selp.f32 	%f28, 0fC1B80000, 0f00000000, %p11;
	mov.b32 	%r17, %f27;
	add.s32 	%r18, %r17, -1059760811;
	and.b32  	%r19, %r18, -8388608;
	sub.s32 	%r20, %r17, %r19;
	mov.b32 	%f29, %r20;
	cvt.rn.f32.s32 	%f30, %r19;
	fma.rn.f32 	%f31, %f30, 0f34000000, %f28;
	add.f32 	%f32, %f29, 0fBF800000;
	fma.rn.f32 	%f33, %f32, 0fBE055027, 0f3E1039F6;
	fma.rn.f32 	%f34, %f33, %f32, 0fBDF8CDCC;
	fma.rn.f32 	%f35, %f34, %f32, 0f3E0F2955;
	fma.rn.f32 	%f36, %f35, %f32, 0fBE2AD8B9;
	fma.rn.f32 	%f37, %f36, %f32, 0f3E4CED0B;
	fma.rn.f32 	%f38, %f37, %f32, 0fBE7FFF22;
	fma.rn.f32 	%f39, %f38, %f32, 0f3EAAAA78;
	fma.rn.f32 	%f40, %f39, %f32, 0fBF000000;
	mul.f32 	%f41, %f32, %f40;
	fma.rn.f32 	%f42, %f41, %f32, %f32;
	fma.rn.f32 	%f43, %f31, 0f3F317218, %f42;
	setp.gt.u32 	%p12, %r17, 2139095039;
	fma.rn.f32 	%f44, %f27, 0f7F800000, 0f7F800000;
	selp.f32 	%f45, %f44, %f43, %p12;
	setp.eq.f32 	%p13, %f27, 0f00000000;
	selp.f32 	%f46, 0fFF800000, %f45, %p13;
	sub.f32 	%f47, %f49, %f4;
	sub.f32 	%f48, %f47, %f46;
	cvta.to.global.u64 	%rd6, %rd2;
	mul.wide.u32 	%rd7, %r1, 4;
	add.s64 	%rd8, %rd6, %rd7;
	st.global.f32 	[%rd8], %f48;
$L__BB5_16:
	ret;

}
	// .globl	_Z6ce_fwdPKfS0_Pfi
.visible .entry _Z6ce_fwdPKfS0_Pfi(
	.param .u64 .ptr .align 1 _Z6ce_fwdPKfS0_Pfi_param_0,
	.param .u64 .ptr .align 1 _Z6ce_fwdPKfS0_Pfi_param_1,
	.param .u64 .ptr .align 1 _Z6ce_fwdPKfS0_Pfi_param_2,
	.param .u32 _Z6ce_fwdPKfS0_Pfi_param_3
)
{
	.reg .pred 	%p<2>;
	.reg .b32 	%r<6>;
	.reg .b32 	%f<5>;
	.reg .b64 	%rd<11>;

	ld.param.u64 	%rd1, [_Z6ce_fwdPKfS0_Pfi_param_0];
	ld.param.u64 	%rd2, [_Z6ce_fwdPKfS0_Pfi_param_1];
	ld.param.u64 	%rd3, [_Z6ce_fwdPKfS0_Pfi_param_2];
	ld.param.u32 	%r2, [_Z6ce_fwdPKfS0_Pfi_param_3];
	mov.u32 	%r3, %ctaid.x;
	mov.u32 	%r4, %ntid.x;
	mov.u32 	%r5, %tid.x;
	mad.lo.s32 	%r1, %r3, %r4, %r5;
	setp.ge.s32 	%p1, %r1, %r2;
	@%p1 bra 	$L__BB6_2;
	cvta.to.global.u64 	%rd4, %rd2;
	cvta.to.global.u64 	%rd5, %rd1;
	cvta.to.global.u64 	%rd6, %rd3;
	mul.wide.s32 	%rd7, %r1, 4;
	add.s64 	%rd8, %rd4, %rd7;
	ld.global.f32 	%f1, [%rd8];
	neg.f32 	%f2, %f1;
	add.s64 	%rd9, %rd5, %rd7;
	ld.global.f32 	%f3, [%rd9];
	mul.f32 	%f4, %f3, %f2;
	add.s64 	%rd10, %rd6, %rd7;
	st.global.f32 	[%rd10], %f4;
$L__BB6_2:
	ret;

}
	// .globl	_Z6ce_bwdPKfS0_Pfi
.visible .entry _Z6ce_bwdPKfS0_Pfi(
	.param .u64 .ptr .align 1 _Z6ce_bwdPKfS0_Pfi_param_0,
	.param .u64 .ptr .align 1 _Z6ce_bwdPKfS0_Pfi_param_1,
	.param .u64 .ptr .align 1 _Z6ce_bwdPKfS0_Pfi_param_2,
	.param .u32 _Z6ce_bwdPKfS0_Pfi_param_3
)
{
	.reg .pred 	%p<2>;
	.reg .b32 	%r<8>;
	.reg .b32 	%f<16>;
	.reg .b64 	%rd<11>;

	ld.param.u64 	%rd1, [_Z6ce_bwdPKfS0_Pfi_param_0];
	ld.param.u64 	%rd2, [_Z6ce_bwdPKfS0_Pfi_param_1];
	ld.param.u64 	%rd3, [_Z6ce_bwdPKfS0_Pfi_param_2];
	ld.param.u32 	%r2, [_Z6ce_bwdPKfS0_Pfi_param_3];
	mov.u32 	%r3, %ctaid.x;
	mov.u32 	%r4, %ntid.x;
	mov.u32 	%r5, %tid.x;
	mad.lo.s32 	%r1, %r3, %r4, %r5;
	setp.ge.s32 	%p1, %r1, %r2;
	@%p1 bra 	$L__BB7_2;
	cvta.to.global.u64 	%rd4, %rd1;
	cvta.to.global.u64 	%rd5, %rd2;
	cvta.to.global.u64 	%rd6, %rd3;
	mul.wide.s32 	%rd7, %r1, 4;
	add.s64 	%rd8, %rd4, %rd7;
	ld.global.f32 	%f1, [%rd8];
	fma.rn.f32 	%f2, %f1, 0f3BBB989D, 0f3F000000;
	cvt.sat.f32.f32 	%f3, %f2;
	mov.f32 	%f4, 0f4B400001;
	mov.f32 	%f5, 0f437C0000;
	fma.rm.f32 	%f6, %f3, %f5, %f4;
	add.f32 	%f7, %f6, 0fCB40007F;
	neg.f32 	%f8, %f7;
	fma.rn.f32 	%f9, %f1, 0f3FB8AA3B, %f8;
	fma.rn.f32 	%f10, %f1, 0f32A57060, %f9;
	mov.b32 	%r6, %f6;
	shl.b32 	%r7, %r6, 23;
	mov.b32 	%f11, %r7;
	ex2.approx.ftz.f32 	%f12, %f10;
	mul.f32 	%f13, %f12, %f11;
	add.s64 	%rd9, %rd5, %rd7;
	ld.global.f32 	%f14, [%rd9];
	sub.f32 	%f15, %f13, %f14;
	add.s64 	%rd10, %rd6, %rd7;
	st.global.f32 	[%rd10], %f15;
$L__BB7_2:
	ret;

}
	// .globl	_Z13reduce_sum_k2PKfPfi
.visible .entry _Z13reduce_sum_k2PKfPfi(
	.param .u64 .ptr .align 1 _Z13reduce_sum_k2PKfPfi_param_0,
	.param .u64 .ptr .align 1 _Z13reduce_sum_k2PKfPfi_param_1,
	.param .u32 _Z13reduce_sum_k2PKfPfi_param_2
)
{
	.reg .pred 	%p<6>;
	.reg .b32 	%r<12>;
	.reg .b32 	%f<9>;
	.reg .b64 	%rd<7>;

	ld.param.u64 	%rd1, [_Z13reduce_sum_k2PKfPfi_param_0];
	ld.param.u64 	%rd2, [_Z13reduce_sum_k2PKfPfi_param_1];
	ld.param.u32 	%r6, [_Z13reduce_sum_k2PKfPfi_param_2];
	mov.u32 	%r1, %tid.x;
	setp.ge.s32 	%p1, %r1, %r6;
	mov.f32 	%f8, 0f00000000;
	@%p1 bra 	$L__BB8_2;
	cvta.to.global.u64 	%rd3, %rd1;
	mul.wide.u32 	%rd4, %r1, 4;
	add.s64 	%rd5, %rd3, %rd4;
	ld.global.f32 	%f8, [%rd5];
$L__BB8_2:
	shl.b32 	%r7, %r1, 2;
	mov.u32 	%r8, sdata;
	add.s32 	%r2, %r8, %r7;
	st.shared.f32 	[%r2], %f8;
	bar.sync 	0;
	mov.u32 	%r11, %ntid.x;
	setp.lt.u32 	%p2, %r11, 2;
	@%p2 bra 	$L__BB8_6;
$L__BB8_3:
	shr.u32 	%r5, %r11, 1;
	setp.ge.u32 	%p3, %r1, %r5;
	@%p3 bra 	$L__BB8_5;
	shl.b32 	%r9, %r5, 2;
	add.s32 	%r10, %r2, %r9;
	ld.shared.f32 	%f4, [%r10];
	ld.shared.f32 	%f5, [%r2];
	add.f32 	%f6, %f4, %f5;
	st.shared.f32 	[%r2], %f6;
$L__BB8_5:
	bar.sync 	0;
	setp.gt.u32 	%p4, %r11, 3;
	mov.u32 	%r11, %r5;
	@%p4 bra 	$L__BB8_3;
$L__BB8_6:
	setp.ne.s32 	%p5, %r1, 0;
	@%p5 bra 	$L__BB8_8;
	ld.shared.f32 	%f7, [sdata];
	cvta.to.global.u64 	%rd6, %rd2;
	st.global.f32 	[%rd6], %f7;
$L__BB8_8:
	ret;

}
	// .globl	_Z7sgd_updPfPKffi
.visible .entry _Z7sgd_updPfPKffi(
	.param .u64 .ptr .align 1 _Z7sgd_updPfPKffi_param_0,
	.param .u64 .ptr .align 1 _Z7sgd_updPfPKffi_param_1,
	.param .f32 _Z7sgd_updPfPKffi_param_2,
	.param .u32 _Z7sgd_updPfPKffi_param_3
)
{
	.reg .pred 	%p<2>;
	.reg .b32 	%r<6>;
	.reg .b32 	%f<6>;
	.reg .b64 	%rd<8>;

	ld.param.u64 	%rd1, [_Z7sgd_updPfPKffi_param_0];
	ld.param.u64 	%rd2, [_Z7sgd_updPfPKffi_param_1];
	ld.param.f32 	%f1, [_Z7sgd_updPfPKffi_param_2];
	ld.param.u32 	%r2, [_Z7sgd_updPfPKffi_param_3];
	mov.u32 	%r3, %ctaid.x;
	mov.u32 	%r4, %ntid.x;
	mov.u32 	%r5, %tid.x;
	mad.lo.s32 	%r1, %r3, %r4, %r5;
	setp.ge.s32 	%p1, %r1, %r2;
	@%p1 bra 	$L__BB9_2;
	cvta.to.global.u64 	%rd3, %rd2;
	cvta.to.global.u64 	%rd4, %rd1;
	mul.wide.s32 	%rd5, %r1, 4;
	add.s64 	%rd6, %rd3, %rd5;
	ld.global.f32 	%f2, [%rd6];
	mul.f32 	%f3, %f1, %f2;
	add.s64 	%rd7, %rd4, %rd5;
	ld.global.f32 	%f4, [%rd7];
	sub.f32 	%f5, %f4, %f3;
	st.global.f32 	[%rd7], %f5;
$L__BB9_2:
	ret;

}


// ===== COMPILED SASS (sm_100) =====

	.target	sm_100

	.elftype	@"ET_EXEC"


//--------------------- .note.nv.tkinfo           --------------------------
	.section	.note.nv.tkinfo,"",@"SHT_NOTE"
	.sectionflags	@"SHF_NOTE_NV_TKINFO"
	.tkinfo
        /*0018*/ 	.word	0x00000002
        /*0030*/ 	.string	""
        /*0030*/ 	.string	"ptxas"
        /*0030*/ 	.string	"Cuda compilation tools, release 13.0, V13.0.88"
        /*0030*/ 	.string	"Build cuda_13.0.r13.0/compiler.36424714_0"
        /*0030*/ 	.string	"-arch sm_100 -m 64 "



//--------------------- .note.nv.cuinfo           --------------------------
	.section	.note.nv.cuinfo,"",@"SHT_NOTE"
	.sectionflags	@"SHF_NOTE_NV_CUINFO"
        /*0018*/ 	.short	0x0002
        /*001a*/ 	.short	0x0064
        /*001c*/ 	.short	0x0082
	.zero		2


//--------------------- .nv.info                  --------------------------
	.section	.nv.info,"",@"SHT_CUDA_INFO"
	.align	4


	//----- nvinfo : EIATTR_REGCOUNT
	.align		4
        /*0000*/ 	.byte	0x04, 0x2f
        /*0002*/ 	.short	(.L_1 - .L_0)
	.align		4
.L_0:
        /*0004*/ 	.word	index@(_Z9dense_fwdPKfS0_S0_Pfii)
        /*0008*/ 	.word	0x00000020


	//----- nvinfo : EIATTR_FRAME_SIZE
	.align		4
.L_1:
        /*000c*/ 	.byte	0x04, 0x11
        /*000e*/ 	.short	(.L_3 - .L_2)
	.align		4
.L_2:
        /*0010*/ 	.word	index@(_Z9dense_fwdPKfS0_S0_Pfii)
        /*0014*/ 	.word	0x00000000


	//----- nvinfo : EIATTR_REGCOUNT
	.align		4
.L_3:
        /*0018*/ 	.byte	0x04, 0x2f
        /*001a*/ 	.short	(.L_5 - .L_4)
	.align		4
.L_4:
        /*001c*/ 	.word	index@(_Z12dense_bwd_dXPKfS0_Pfii)
        /*0020*/ 	.word	0x0000001f


	//----- nvinfo : EIATTR_FRAME_SIZE
	.align		4
.L_5:
        /*0024*/ 	.byte	0x04, 0x11
        /*0026*/ 	.short	(.L_7 - .L_6)
	.align		4
.L_6:
        /*0028*/ 	.word	index@(_Z12dense_bwd_dXPKfS0_Pfii)
        /*002c*/ 	.word	0x00000000


	//----- nvinfo : EIATTR_REGCOUNT
	.align		4
.L_7:
        /*0030*/ 	.byte	0x04, 0x2f
        /*0032*/ 	.short	(.L_9 - .L_8)
	.align		4
.L_8:
        /*0034*/ 	.word	index@(_Z12dense_bwd_dWPKfS0_Pfii)
        /*0038*/ 	.word	0x0000000e


	//----- nvinfo : EIATTR_FRAME_SIZE
	.align		4
.L_9:
        /*003c*/ 	.byte	0x04, 0x11
        /*003e*/ 	.short	(.L_11 - .L_10)
	.align		4
.L_10:
        /*0040*/ 	.word	index@(_Z12dense_bwd_dWPKfS0_Pfii)
        /*0044*/ 	.word	0x00000000


	//----- nvinfo : EIATTR_REGCOUNT
	.align		4
.L_11:
        /*0048*/ 	.byte	0x04, 0x2f
        /*004a*/ 	.short	(.L_13 - .L_12)
	.align		4
.L_12:
        /*004c*/ 	.word	index@(_Z8relu_fwdPKfPfi)
        /*0050*/ 	.word	0x0000000a


	//----- nvinfo : EIATTR_FRAME_SIZE
	.align		4
.L_13:
        /*0054*/ 	.byte	0x04, 0x11
        /*0056*/ 	.short	(.L_15 - .L_14)
	.align		4
.L_14:
        /*0058*/ 	.word	index@(_Z8relu_fwdPKfPfi)
        /*005c*/ 	.word	0x00000000


	//----- nvinfo : EIATTR_REGCOUNT
	.align		4
.L_15:
        /*0060*/ 	.byte	0x04, 0x2f
        /*0062*/ 	.short	(.L_17 - .L_16)
	.align		4
.L_16:
        /*0064*/ 	.word	index@(_Z8relu_bwdPKfS0_Pfi)
        /*0068*/ 	.word	0x0000000c


	//----- nvinfo : EIATTR_FRAME_SIZE
	.align		4
.L_17:
        /*006c*/ 	.byte	0x04, 0x11
        /*006e*/ 	.short	(.L_19 - .L_18)
	.align		4
.L_18:
        /*0070*/ 	.word	index@(_Z8relu_bwdPKfS0_Pfi)
        /*0074*/ 	.word	0x00000000


	//----- nvinfo : EIATTR_REGCOUNT
	.align		4
.L_19:
        /*0078*/ 	.byte	0x04, 0x2f
        /*007a*/ 	.short	(.L_21 - .L_20)
	.align		4
.L_20:
        /*007c*/ 	.word	index@(_Z14log_softmax_k2PKfPfi)
        /*0080*/ 	.word	0x0000000e


	//----- nvinfo : EIATTR_FRAME_SIZE
	.align		4
.L_21:
        /*0084*/ 	.byte	0x04, 0x11
        /*0086*/ 	.short	(.L_23 - .L_22)
	.align		4
.L_22:
        /*0088*/ 	.word	index@(_Z14log_softmax_k2PKfPfi)
        /*008c*/ 	.word	0x00000000


	//----- nvinfo : EIATTR_REGCOUNT
	.align		4
.L_23:
        /*0090*/ 	.byte	0x04, 0x2f
        /*0092*/ 	.short	(.L_25 - .L_24)
	.align		4
.L_24:
        /*0094*/ 	.word	index@(_Z6ce_fwdPKfS0_Pfi)
        /*0098*/ 	.word	0x0000000c


	//----- nvinfo : EIATTR_FRAME_SIZE
	.align		4
.L_25:
        /*009c*/ 	.byte	0x04, 0x11
        /*009e*/ 	.short	(.L_27 - .L_26)
	.align		4
.L_26:
        /*00a0*/ 	.word	index@(_Z6ce_fwdPKfS0_Pfi)
        /*00a4*/ 	.word	0x00000000


	//----- nvinfo : EIATTR_REGCOUNT
	.align		4
.L_27:
        /*00a8*/ 	.byte	0x04, 0x2f
        /*00aa*/ 	.short	(.L_29 - .L_28)
	.align		4
.L_28:
        /*00ac*/ 	.word	index@(_Z6ce_bwdPKfS0_Pfi)
        /*00b0*/ 	.word	0x0000000e


	//----- nvinfo : EIATTR_FRAME_SIZE
	.align		4
.L_29:
        /*00b4*/ 	.byte	0x04, 0x11
        /*00b6*/ 	.short	(.L_31 - .L_30)
	.align		4
.L_30:
        /*00b8*/ 	.word	index@(_Z6ce_bwdPKfS0_Pfi)
        /*00bc*/ 	.word	0x00000000


	//----- nvinfo : EIATTR_REGCOUNT
	.align		4
.L_31:
        /*00c0*/ 	.byte	0x04, 0x2f
        /*00c2*/ 	.short	(.L_33 - .L_32)
	.align		4
.L_32:
        /*00c4*/ 	.word	index@(_Z13reduce_sum_k2PKfPfi)
        /*00c8*/ 	.word	0x0000000a


	//----- nvinfo : EIATTR_FRAME_SIZE
	.align		4
.L_33:
        /*00cc*/ 	.byte	0x04, 0x11
        /*00ce*/ 	.short	(.L_35 - .L_34)
	.align		4
.L_34:
        /*00d0*/ 	.word	index@(_Z13reduce_sum_k2PKfPfi)
        /*00d4*/ 	.word	0x00000000


	//----- nvinfo : EIATTR_REGCOUNT
	.align		4
.L_35:
        /*00d8*/ 	.byte	0x04, 0x2f
        /*00da*/ 	.short	(.L_37 - .L_36)
	.align		4
.L_36:
        /*00dc*/ 	.word	index@(_Z7sgd_updPfPKffi)
        /*00e0*/ 	.word	0x0000000a


	//----- nvinfo : EIATTR_FRAME_SIZE
	.align		4
.L_37:
        /*00e4*/ 	.byte	0x04, 0x11
        /*00e6*/ 	.short	(.L_39 - .L_38)
	.align		4
.L_38:
        /*00e8*/ 	.word	index@(_Z7sgd_updPfPKffi)
        /*00ec*/ 	.word	0x00000000


	//----- nvinfo : EIATTR_MIN_STACK_SIZE
	.align		4
.L_39:
        /*00f0*/ 	.byte	0x04, 0x12
        /*00f2*/ 	.short	(.L_41 - .L_40)
	.align		4
.L_40:
        /*00f4*/ 	.word	index@(_Z7sgd_updPfPKffi)
        /*00f8*/ 	.word	0x00000000


	//----- nvinfo : EIATTR_MIN_STACK_SIZE
	.align		4
.L_41:
        /*00fc*/ 	.byte	0x04, 0x12
        /*00fe*/ 	.short	(.L_43 - .L_42)
	.align		4
.L_42:
        /*0100*/ 	.word	index@(_Z13reduce_sum_k2PKfPfi)
        /*0104*/ 	.word	0x00000000


	//----- nvinfo : EIATTR_MIN_STACK_SIZE
	.align		4
.L_43:
        /*0108*/ 	.byte	0x04, 0x12
        /*010a*/ 	.short	(.L_45 - .L_44)
	.align		4
.L_44:
        /*010c*/ 	.word	index@(_Z6ce_bwdPKfS0_Pfi)
        /*0110*/ 	.word	0x00000000


	//----- nvinfo : EIATTR_MIN_STACK_SIZE
	.align		4
.L_45:
        /*0114*/ 	.byte	0x04, 0x12
        /*0116*/ 	.short	(.L_47 - .L_46)
	.align		4
.L_46:
        /*0118*/ 	.word	index@(_Z6ce_fwdPKfS0_Pfi)
        /*011c*/ 	.word	0x00000000


	//----- nvinfo : EIATTR_MIN_STACK_SIZE
	.align		4
.L_47:
        /*0120*/ 	.byte	0x04, 0x12
        /*0122*/ 	.short	(.L_49 - .L_48)
	.align		4
.L_48:
        /*0124*/ 	.word	index@(_Z14log_softmax_k2PKfPfi)
        /*0128*/ 	.word	0x00000000


	//----- nvinfo : EIATTR_MIN_STACK_SIZE
	.align		4
.L_49:
        /*012c*/ 	.byte	0x04, 0x12
        /*012e*/ 	.short	(.L_51 - .L_50)
	.align		4
.L_50:
        /*0130*/ 	.word	index@(_Z8relu_bwdPKfS0_Pfi)
        /*0134*/ 	.word	0x00000000


	//----- nvinfo : EIATTR_MIN_STACK_SIZE
	.align		4
.L_51:
        /*0138*/ 	.byte	0x04, 0x12
        /*013a*/ 	.short	(.L_53 - .L_52)
	.align		4
.L_52:
        /*013c*/ 	.word	index@(_Z8relu_fwdPKfPfi)
        /*0140*/ 	.word	0x00000000


	//----- nvinfo : EIATTR_MIN_STACK_SIZE
	.align		4
.L_53:
        /*0144*/ 	.byte	0x04, 0x12
        /*0146*/ 	.short	(.L_55 - .L_54)
	.align		4
.L_54:
        /*0148*/ 	.word	index@(_Z12dense_bwd_dWPKfS0_Pfii)
        /*014c*/ 	.word	0x00000000


	//----- nvinfo : EIATTR_MIN_STACK_SIZE
	.align		4
.L_55:
        /*0150*/ 	.byte	0x04, 0x12
        /*0152*/ 	.short	(.L_57 - .L_56)
	.align		4
.L_56:
        /*0154*/ 	.word	index@(_Z12dense_bwd_dXPKfS0_Pfii)
        /*0158*/ 	.word	0x00000000


	//----- nvinfo : EIATTR_MIN_STACK_SIZE
	.align		4
.L_57:
        /*015c*/ 	.byte	0x04, 0x12
        /*015e*/ 	.short	(.L_59 - .L_58)
	.align		4
.L_58:
        /*0160*/ 	.word	index@(_Z9dense_fwdPKfS0_S0_Pfii)
        /*0164*/ 	.word	0x00000000
.L_59:


//--------------------- .nv.compat                --------------------------
	.section	.nv.compat,"",@"SHT_CUDA_COMPAT_INFO"
	.align	4
        /*0000*/ 	.byte	0x02, 0x09, 0x00, 0x00, 0x02, 0x02, 0x01, 0x00, 0x02, 0x05, 0x05, 0x00, 0x03, 0x07, 0x01, 0x01
        /*0010*/ 	.byte	0x02, 0x03, 0x00, 0x00, 0x02, 0x06, 0x01, 0x00, 0x04, 0x0b, 0x08, 0x00, 0x01, 0x00, 0x00, 0x00
        /*0020*/ 	.byte	0x00, 0x00, 0x00, 0x00


//--------------------- .nv.info._Z7sgd_updPfPKffi --------------------------
	.section	.nv.info._Z7sgd_updPfPKffi,"",@"SHT_CUDA_INFO"
	.sectionflags	@""
	.align	4


	//----- nvinfo : EIATTR_CUDA_API_VERSION
	.align		4
        /*0000*/ 	.byte	0x04, 0x37
        /*0002*/ 	.short	(.L_61 - .L_60)
.L_60:
        /*0004*/ 	.word	0x00000082


	//----- nvinfo : EIATTR_KPARAM_INFO
	.align		4
.L_61:
        /*0008*/ 	.byte	0x04, 0x17
        /*000a*/ 	.short	(.L_63 - .L_62)
.L_62:
        /*000c*/ 	.word	0x00000000
        /*0010*/ 	.short	0x0003
        /*0012*/ 	.short	0x0014
        /*0014*/ 	.byte	0x00, 0xf0, 0x11, 0x00


	//----- nvinfo : EIATTR_KPARAM_INFO
	.align		4
.L_63:
        /*0018*/ 	.byte	0x04, 0x17
        /*001a*/ 	.short	(.L_65 - .L_64)
.L_64:
        /*001c*/ 	.word	0x00000000
        /*0020*/ 	.short	0x0002
        /*0022*/ 	.short	0x0010
        /*0024*/ 	.byte	0x00, 0xf0, 0x11, 0x00


	//----- nvinfo : EIATTR_KPARAM_INFO
	.align		4
.L_65:
        /*0028*/ 	.byte	0x04, 0x17
        /*002a*/ 	.short	(.L_67 - .L_66)
.L_66:
        /*002c*/ 	.word	0x00000000
        /*0030*/ 	.short	0x0001
        /*0032*/ 	.short	0x0008
        /*0034*/ 	.byte	0x00, 0xf5, 0x21, 0x00


	//----- nvinfo : EIATTR_KPARAM_INFO
	.align		4
.L_67:
        /*0038*/ 	.byte	0x04, 0x17
        /*003a*/ 	.short	(.L_69 - .L_68)
.L_68:
        /*003c*/ 	.word	0x00000000
        /*0040*/ 	.short	0x0000
        /*0042*/ 	.short	0x0000
        /*0044*/ 	.byte	0x00, 0xf5, 0x21, 0x00


	//----- nvinfo : EIATTR_SPARSE_MMA_MASK
	.align		4
.L_69:
        /*0048*/ 	.byte	0x03, 0x50
        /*004a*/ 	.short	0x0000


	//----- nvinfo : EIATTR_MAXREG_COUNT
	.align		4
        /*004c*/ 	.byte	0x03, 0x1b
        /*004e*/ 	.short	0x00ff


	//----- nvinfo : EIATTR_MERCURY_ISA_VERSION
	.align		4
        /*0050*/ 	.byte	0x03, 0x5f
        /*0052*/ 	.short	0x0101


	//----- nvinfo : EIATTR_VRC_CTA_INIT_COUNT
	.align		4
        /*0054*/ 	.byte	0x02, 0x4a
	.zero		1
	.zero		1


	//----- nvinfo : EIATTR_EXIT_INSTR_OFFSETS
	.align		4
        /*0058*/ 	.byte	0x04, 0x1c
        /*005a*/ 	.short	(.L_71 - .L_70)


	//   ....[0]....
.L_70:
        /*005c*/ 	.word	0x00000070


	//   ....[1]....
        /*0060*/ 	.word	0x00000120


	//----- nvinfo : EIATTR_CBANK_PARAM_SIZE
	.align		4
.L_71:
        /*0064*/ 	.byte	0x03, 0x19
        /*0066*/ 	.short	0x0018


	//----- nvinfo : EIATTR_PARAM_CBANK
	.align		4
        /*0068*/ 	.byte	0x04, 0x0a
        /*006a*/ 	.short	(.L_73 - .L_72)
	.align		4
.L_72:
        /*006c*/ 	.word	index@(.nv.constant0._Z7sgd_updPfPKffi)
        /*0070*/ 	.short	0x0380
        /*0072*/ 	.short	0x0018


	//----- nvinfo : EIATTR_SW_WAR
	.align		4
.L_73:
        /*0074*/ 	.byte	0x04, 0x36
        /*0076*/ 	.short	(.L_75 - .L_74)
.L_74:
        /*0078*/ 	.word	0x00000008
.L_75:


//--------------------- .nv.info._Z13reduce_sum_k2PKfPfi --------------------------
	.section	.nv.info._Z13reduce_sum_k2PKfPfi,"",@"SHT_CUDA_INFO"
	.sectionflags	@""
	.align	4


	//----- nvinfo : EIATTR_CUDA_API_VERSION
	.align		4
        /*0000*/ 	.byte	0x04, 0x37
        /*0002*/ 	.short	(.L_77 - .L_76)
.L_76:
        /*0004*/ 	.word	0x00000082


	//----- nvinfo : EIATTR_KPARAM_INFO
	.align		4
.L_77:
        /*0008*/ 	.byte	0x04, 0x17
        /*000a*/ 	.short	(.L_79 - .L_78)
.L_78:
        /*000c*/ 	.word	0x00000000
        /*0010*/ 	.short	0x0002
        /*0012*/ 	.short	0x0010
        /*0014*/ 	.byte	0x00, 0xf0, 0x11, 0x00


	//----- nvinfo : EIATTR_KPARAM_INFO
	.align		4
.L_79:
        /*0018*/ 	.byte	0x04, 0x17
        /*001a*/ 	.short	(.L_81 - .L_80)
.L_80:
        /*001c*/ 	.word	0x00000000
        /*0020*/ 	.short	0x0001
        /*0022*/ 	.short	0x0008
        /*0024*/ 	.byte	0x00, 0xf5, 0x21, 0x00


	//----- nvinfo : EIATTR_KPARAM_INFO
	.align		4
.L_81:
        /*0028*/ 	.byte	0x04, 0x17
        /*002a*/ 	.short	(.L_83 - .L_82)
.L_82:
        /*002c*/ 	.word	0x00000000
        /*0030*/ 	.short	0x0000
        /*0032*/ 	.short	0x0000
        /*0034*/ 	.byte	0x00, 0xf5, 0x21, 0x00


	//----- nvinfo : EIATTR_SPARSE_MMA_MASK
	.align		4
.L_83:
        /*0038*/ 	.byte	0x03, 0x50
        /*003a*/ 	.short	0x0000


	//----- nvinfo : EIATTR_MAXREG_COUNT
	.align		4
        /*003c*/ 	.byte	0x03, 0x1b
        /*003e*/ 	.short	0x00ff


	//----- nvinfo : EIATTR_NUM_BARRIERS
	.align		4
        /*0040*/ 	.byte	0x02, 0x4c
        /*0042*/ 	.byte	0x01
	.zero		1


	//----- nvinfo : EIATTR_MERCURY_ISA_VERSION
	.align		4
        /*0044*/ 	.byte	0x03, 0x5f
        /*0046*/ 	.short	0x0101


	//----- nvinfo : EIATTR_VRC_CTA_INIT_COUNT
	.align		4
        /*0048*/ 	.byte	0x02, 0x4a
	.zero		1
	.zero		1


	//----- nvinfo : EIATTR_EXIT_INSTR_OFFSETS
	.align		4
        /*004c*/ 	.byte	0x04, 0x1c
        /*004e*/ 	.short	(.L_85 - .L_84)


	//   ....[0]....
.L_84:
        /*0050*/ 	.word	0x000001f0


	//   ....[1]....
        /*0054*/ 	.word	0x00000260


	//----- nvinfo : EIATTR_CBANK_PARAM_SIZE
	.align		4
.L_85:
        /*0058*/ 	.byte	0x03, 0x19
        /*005a*/ 	.short	0x0014


	//----- nvinfo : EIATTR_PARAM_CBANK
	.align		4
        /*005c*/ 	.byte	0x04, 0x0a
        /*005e*/ 	.short	(.L_87 - .L_86)
	.align		4
.L_86:
        /*0060*/ 	.word	index@(.nv.constant0._Z13reduce_sum_k2PKfPfi)
        /*0064*/ 	.short	0x0380
        /*0066*/ 	.short	0x0014


	//----- nvinfo : EIATTR_SW_WAR
	.align		4
.L_87:
        /*0068*/ 	.byte	0x04, 0x36
        /*006a*/ 	.short	(.L_89 - .L_88)
.L_88:
        /*006c*/ 	.word	0x00000008
.L_89:


//--------------------- .nv.info._Z6ce_bwdPKfS0_Pfi --------------------------
	.section	.nv.info._Z6ce_bwdPKfS0_Pfi,"",@"SHT_CUDA_INFO"
	.sectionflags	@""
	.align	4


	//----- nvinfo : EIATTR_CUDA_API_VERSION
	.align		4
        /*0000*/ 	.byte	0x04, 0x37
        /*0002*/ 	.short	(.L_91 - .L_90)
.L_90:
        /*0004*/ 	.word	0x00000082


	//----- nvinfo : EIATTR_KPARAM_INFO
	.align		4
.L_91:
        /*0008*/ 	.byte	0x04, 0x17
        /*000a*/ 	.short	(.L_93 - .L_92)
.L_92:
        /*000c*/ 	.word	0x00000000
        /*0010*/ 	.short	0x0003
        /*0012*/ 	.short	0x0018
        /*0014*/ 	.byte	0x00, 0xf0, 0x11, 0x00


	//----- nvinfo : EIATTR_KPARAM_INFO
	.align		4
.L_93:
        /*0018*/ 	.byte	0x04, 0x17
        /*001a*/ 	.short	(.L_95 - .L_94)
.L_94:
        /*001c*/ 	.word	0x00000000
        /*0020*/ 	.short	0x0002
        /*0022*/ 	.short	0x0010
        /*0024*/ 	.byte	0x00, 0xf5, 0x21, 0x00


	//----- nvinfo : EIATTR_KPARAM_INFO
	.align		4
.L_95:
        /*0028*/ 	.byte	0x04, 0x17
        /*002a*/ 	.short	(.L_97 - .L_96)
.L_96:
        /*002c*/ 	.word	0x00000000
        /*0030*/ 	.short	0x0001
        /*0032*/ 	.short	0x0008
        /*0034*/ 	.byte	0x00, 0xf5, 0x21, 0x00


	//----- nvinfo : EIATTR_KPARAM_INFO
	.align		4
.L_97:
        /*0038*/ 	.byte	0x04, 0x17
        /*003a*/ 	.short	(.L_99 - .L_98)
.L_98:
        /*003c*/ 	.word	0x00000000
        /*0040*/ 	.short	0x0000
        /*0042*/ 	.short	0x0000
        /*0044*/ 	.byte	0x00, 0xf5, 0x21, 0x00


	//----- nvinfo : EIATTR_SPARSE_MMA_MASK
	.align		4
.L_99:
        /*0048*/ 	.byte	0x03, 0x50
        /*004a*/ 	.short	0x0000


	//----- nvinfo : EIATTR_MAXREG_COUNT
	.align		4
        /*004c*/ 	.byte	0x03, 0x1b
        /*004e*/ 	.short	0x00ff


	//----- nvinfo : EIATTR_MERCURY_ISA_VERSION
	.align		4
        /*0050*/ 	.byte	0x03, 0x5f
        /*0052*/ 	.short	0x0101


	//----- nvinfo : EIATTR_VRC_CTA_INIT_COUNT
	.align		4
        /*0054*/ 	.byte	0x02, 0x4a
	.zero		1
	.zero		1


	//----- nvinfo : EIATTR_EXIT_INSTR_OFFSETS
	.align		4
        /*0058*/ 	.byte	0x04, 0x1c
        /*005a*/ 	.short	(.L_101 - .L_100)


	//   ....[0]....
.L_100:
        /*005c*/ 	.word	0x00000070


	//   ....[1]....
        /*0060*/ 	.word	0x000001c0


	//----- nvinfo : EIATTR_CBANK_PARAM_SIZE
	.align		4
.L_101:
        /*0064*/ 	.byte	0x03, 0x19
        /*0066*/ 	.short	0x001c


	//----- nvinfo : EIATTR_PARAM_CBANK
	.align		4
        /*0068*/ 	.byte	0x04, 0x0a
        /*006a*/ 	.short	(.L_103 - .L_102)
	.align		4
.L_102:
        /*006c*/ 	.word	index@(.nv.constant0._Z6ce_bwdPKfS0_Pfi)
        /*0070*/ 	.short	0x0380
        /*0072*/ 	.short	0x001c


	//----- nvinfo : EIATTR_SW_WAR
	.align		4
.L_103:
        /*0074*/ 	.byte	0x04, 0x36
        /*0076*/ 	.short	(.L_105 - .L_104)
.L_104:
        /*0078*/ 	.word	0x00000008
.L_105:


//--------------------- .nv.info._Z6ce_fwdPKfS0_Pfi --------------------------
	.section	.nv.info._Z6ce_fwdPKfS0_Pfi,"",@"SHT_CUDA_INFO"
	.sectionflags	@""
	.align	4


	//----- nvinfo : EIATTR_CUDA_API_VERSION
	.align		4
        /*0000*/ 	.byte	0x04, 0x37
        /*0002*/ 	.short	(.L_107 - .L_106)
.L_106:
        /*0004*/ 	.word	0x00000082


	//----- nvinfo : EIATTR_KPARAM_INFO
	.align		4
.L_107:
        /*0008*/ 	.byte	0x04, 0x17
        /*000a*/ 	.short	(.L_109 - .L_108)
.L_108:
        /*000c*/ 	.word	0x00000000
        /*0010*/ 	.short	0x0003
        /*0012*/ 	.short	0x0018
        /*0014*/ 	.byte	0x00, 0xf0, 0x11, 0x00


	//----- nvinfo : EIATTR_KPARAM_INFO
	.align		4
.L_109:
        /*0018*/ 	.byte	0x04, 0x17
        /*001a*/ 	.short	(.L_111 - .L_110)
.L_110:
        /*001c*/ 	.word	0x00000000
        /*0020*/ 	.short	0x0002
        /*0022*/ 	.short	0x0010
        /*0024*/ 	.byte	0x00, 0xf5, 0x21, 0x00


	//----- nvinfo : EIATTR_KPARAM_INFO
	.align		4
.L_111:
        /*0028*/ 	.byte	0x04, 0x17
        /*002a*/ 	.short	(.L_113 - .L_112)
.L_112:
        /*002c*/ 	.word	0x00000000
        /*0030*/ 	.short	0x0001
        /*0032*/ 	.short	0x0008
        /*0034*/ 	.byte	0x00, 0xf5, 0x21, 0x00


	//----- nvinfo : EIATTR_KPARAM_INFO
	.align		4
.L_113:
        /*0038*/ 	.byte	0x04, 0x17
        /*003a*/ 	.short	(.L_115 - .L_114)
.L_114:
        /*003c*/ 	.word	0x00000000
        /*0040*/ 	.short	0x0000
        /*0042*/ 	.short	0x0000
        /*0044*/ 	.byte	0x00, 0xf5, 0x21, 0x00


	//----- nvinfo : EIATTR_SPARSE_MMA_MASK
	.align		4
.L_115:
        /*0048*/ 	.byte	0x03, 0x50
        /*004a*/ 	.short	0x0000


	//----- nvinfo : EIATTR_MAXREG_COUNT
	.align		4
        /*004c*/ 	.byte	0x03, 0x1b
        /*004e*/ 	.short	0x00ff


	//----- nvinfo : EIATTR_MERCURY_ISA_VERSION
	.align		4
        /*0050*/ 	.byte	0x03, 0x5f
        /*0052*/ 	.short	0x0101


	//----- nvinfo : EIATTR_VRC_CTA_INIT_COUNT
	.align		4
        /*0054*/ 	.byte	0x02, 0x4a
	.zero		1
	.zero		1


	//----- nvinfo : EIATTR_EXIT_INSTR_OFFSETS
	.align		4
        /*0058*/ 	.byte	0x04, 0x1c
        /*005a*/ 	.short	(.L_117 - .L_116)


	//   ....[0]....
.L_116:
        /*005c*/ 	.word	0x00000070


	//   ....[1]....
        /*0060*/ 	.word	0x00000130


	//----- nvinfo : EIATTR_CBANK_PARAM_SIZE
	.align		4
.L_117:
        /*0064*/ 	.byte	0x03, 0x19
        /*0066*/ 	.short	0x001c


	//----- nvinfo : EIATTR_PARAM_CBANK
	.align		4
        /*0068*/ 	.byte	0x04, 0x0a
        /*006a*/ 	.short	(.L_119 - .L_118)
	.align		4
.L_118:
        /*006c*/ 	.word	index@(.nv.constant0._Z6ce_fwdPKfS0_Pfi)
        /*0070*/ 	.short	0x0380
        /*0072*/ 	.short	0x001c


	//----- nvinfo : EIATTR_SW_WAR
	.align		4
.L_119:
        /*0074*/ 	.byte	0x04, 0x36
        /*0076*/ 	.short	(.L_121 - .L_120)
.L_120:
        /*0078*/ 	.word	0x00000008
.L_121:


//--------------------- .nv.info._Z14log_softmax_k2PKfPfi --------------------------
	.section	.nv.info._Z14log_softmax_k2PKfPfi,"",@"SHT_CUDA_INFO"
	.sectionflags	@""
	.align	4


	//----- nvinfo : EIATTR_CUDA_API_VERSION
	.align		4
        /*0000*/ 	.byte	0x04, 0x37
        /*0002*/ 	.short	(.L_123 - .L_122)
.L_122:
        /*0004*/ 	.word	0x00000082


	//----- nvinfo : EIATTR_KPARAM_INFO
	.align		4
.L_123:
        /*0008*/ 	.byte	0x04, 0x17
        /*000a*/ 	.short	(.L_125 - .L_124)
.L_124:
        /*000c*/ 	.word	0x00000000
        /*0010*/ 	.short	0x0002
        /*0012*/ 	.short	0x0010
        /*0014*/ 	.byte	0x00, 0xf0, 0x11, 0x00


	//----- nvinfo : EIATTR_KPARAM_INFO
	.align		4
.L_125:
        /*0018*/ 	.byte	0x04, 0x17
        /*001a*/ 	.short	(.L_127 - .L_126)
.L_126:
        /*001c*/ 	.word	0x00000000
        /*0020*/ 	.short	0x0001
        /*0022*/ 	.short	0x0008
        /*0024*/ 	.byte	0x00, 0xf5, 0x21, 0x00


	//----- nvinfo : EIATTR_KPARAM_INFO
	.align		4
.L_127:
        /*0028*/ 	.byte	0x04, 0x17
        /*002a*/ 	.short	(.L_129 - .L_128)
.L_128:
        /*002c*/ 	.word	0x00000000
        /*0030*/ 	.short	0x0000
        /*0032*/ 	.short	0x0000
        /*0034*/ 	.byte	0x00, 0xf5, 0x21, 0x00


	//----- nvinfo : EIATTR_SPARSE_MMA_MASK
	.align		4
.L_129:
        /*0038*/ 	.byte	0x03, 0x50
        /*003a*/ 	.short	0x0000


	//----- nvinfo : EIATTR_MAXREG_COUNT
	.align		4
        /*003c*/ 	.byte	0x03, 0x1b
        /*003e*/ 	.short	0x00ff


	//----- nvinfo : EIATTR_NUM_BARRIERS
	.align		4
        /*0040*/ 	.byte	0x02, 0x4c
        /*0042*/ 	.byte	0x01
	.zero		1


	//----- nvinfo : EIATTR_MERCURY_ISA_VERSION
	.align		4
        /*0044*/ 	.byte	0x03, 0x5f
        /*0046*/ 	.short	0x0101


	//----- nvinfo : EIATTR_VRC_CTA_INIT_COUNT
	.align		4
        /*0048*/ 	.byte	0x02, 0x4a
	.zero		1
	.zero		1


	//----- nvinfo : EIATTR_EXIT_INSTR_OFFSETS
	.align		4
        /*004c*/ 	.byte	0x04, 0x1c
        /*004e*/ 	.short	(.L_131 - .L_130)


	//   ....[0]....
.L_130:
        /*0050*/ 	.word	0x00000490


	//   ....[1]....
        /*0054*/ 	.word	0x000006d0


	//----- nvinfo : EIATTR_CRS_STACK_SIZE
	.align		4
.L_131:
        /*0058*/ 	.byte	0x04, 0x1e
        /*005a*/ 	.short	(.L_133 - .L_132)
.L_132:
        /*005c*/ 	.word	0x00000000


	//----- nvinfo : EIATTR_CBANK_PARAM_SIZE
	.align		4
.L_133:
        /*0060*/ 	.byte	0x03, 0x19
        /*0062*/ 	.short	0x0014


	//----- nvinfo : EIATTR_PARAM_CBANK
	.align		4
        /*0064*/ 	.byte	0x04, 0x0a
        /*0066*/ 	.short	(.L_135 - .L_134)
	.align		4
.L_134:
        /*0068*/ 	.word	index@(.nv.constant0._Z14log_softmax_k2PKfPfi)
        /*006c*/ 	.short	0x0380
        /*006e*/ 	.short	0x0014


	//----- nvinfo : EIATTR_SW_WAR
	.align		4
.L_135:
        /*0070*/ 	.byte	0x04, 0x36
        /*0072*/ 	.short	(.L_137 - .L_136)
.L_136:
        /*0074*/ 	.word	0x00000008
.L_137:


//--------------------- .nv.info._Z8relu_bwdPKfS0_Pfi --------------------------
	.section	.nv.info._Z8relu_bwdPKfS0_Pfi,"",@"SHT_CUDA_INFO"
	.sectionflags	@""
	.align	4


	//----- nvinfo : EIATTR_CUDA_API_VERSION
	.align		4
        /*0000*/ 	.byte	0x04, 0x37
        /*0002*/ 	.short	(.L_139 - .L_138)
.L_138:
        /*0004*/ 	.word	0x00000082


	//----- nvinfo : EIATTR_KPARAM_INFO
	.align		4
.L_139:
        /*0008*/ 	.byte	0x04, 0x17
        /*000a*/ 	.short	(.L_141 - .L_140)
.L_140:
        /*000c*/ 	.word	0x00000000
        /*0010*/ 	.short	0x0003
        /*0012*/ 	.short	0x0018
        /*0014*/ 	.byte	0x00, 0xf0, 0x11, 0x00


	//----- nvinfo : EIATTR_KPARAM_INFO
	.align		4
.L_141:
        /*0018*/ 	.byte	0x04, 0x17
        /*001a*/ 	.short	(.L_143 - .L_142)
.L_142:
        /*001c*/ 	.word	0x00000000
        /*0020*/ 	.short	0x0002
        /*0022*/ 	.short	0x0010
        /*0024*/ 	.byte	0x00, 0xf5, 0x21, 0x00


	//----- nvinfo : EIATTR_KPARAM_INFO
	.align		4
.L_143:
        /*0028*/ 	.byte	0x04, 0x17
        /*002a*/ 	.short	(.L_145 - .L_144)
.L_144:
        /*002c*/ 	.word	0x00000000
        /*0030*/ 	.short	0x0001
        /*0032*/ 	.short	0x0008
        /*0034*/ 	.byte	0x00, 0xf5, 0x21, 0x00


	//----- nvinfo : EIATTR_KPARAM_INFO
	.align		4
.L_145:
        /*0038*/ 	.byte	0x04, 0x17
        /*003a*/ 	.short	(.L_147 - .L_146)
.L_146:
        /*003c*/ 	.word	0x00000000
        /*0040*/ 	.short	0x0000
        /*0042*/ 	.short	0x0000
        /*0044*/ 	.byte	0x00, 0xf5, 0x21, 0x00


	//----- nvinfo : EIATTR_SPARSE_MMA_MASK
	.align		4
.L_147:
        /*0048*/ 	.byte	0x03, 0x50
        /*004a*/ 	.short	0x0000


	//----- nvinfo : EIATTR_MAXREG_COUNT
	.align		4
        /*004c*/ 	.byte	0x03, 0x1b
        /*004e*/ 	.short	0x00ff


	//----- nvinfo : EIATTR_MERCURY_ISA_VERSION
	.align		4
        /*0050*/ 	.byte	0x03, 0x5f
        /*0052*/ 	.short	0x0101


	//----- nvinfo : EIATTR_VRC_CTA_INIT_COUNT
	.align		4
        /*0054*/ 	.byte	0x02, 0x4a
	.zero		1
	.zero		1


	//----- nvinfo : EIATTR_EXIT_INSTR_OFFSETS
	.align		4
        /*0058*/ 	.byte	0x04, 0x1c
        /*005a*/ 	.short	(.L_149 - .L_148)


	//   ....[0]....
.L_148:
        /*005c*/ 	.word	0x00000070


	//   ....[1]....
        /*0060*/ 	.word	0x00000170


	//----- nvinfo : EIATTR_CRS_STACK_SIZE
	.align		4
.L_149:
        /*0064*/ 	.byte	0x04, 0x1e
        /*0066*/ 	.short	(.L_151 - .L_150)
.L_150:
        /*0068*/ 	.word	0x00000000


	//----- nvinfo : EIATTR_CBANK_PARAM_SIZE
	.align		4
.L_151:
        /*006c*/ 	.byte	0x03, 0x19
        /*006e*/ 	.short	0x001c


	//----- nvinfo : EIATTR_PARAM_CBANK
	.align		4
        /*0070*/ 	.byte	0x04, 0x0a
        /*0072*/ 	.short	(.L_153 - .L_152)
	.align		4
.L_152:
        /*0074*/ 	.word	index@(.nv.constant0._Z8relu_bwdPKfS0_Pfi)
        /*0078*/ 	.short	0x0380
        /*007a*/ 	.short	0x001c


	//----- nvinfo : EIATTR_SW_WAR
	.align		4
.L_153:
        /*007c*/ 	.byte	0x04, 0x36
        /*007e*/ 	.short	(.L_155 - .L_154)
.L_154:
        /*0080*/ 	.word	0x00000008
.L_155:


//--------------------- .nv.info._Z8relu_fwdPKfPfi --------------------------
	.section	.nv.info._Z8relu_fwdPKfPfi,"",@"SHT_CUDA_INFO"
	.sectionflags	@""
	.align	4


	//----- nvinfo : EIATTR_CUDA_API_VERSION
	.align		4
        /*0000*/ 	.byte	0x04, 0x37
        /*0002*/ 	.short	(.L_157 - .L_156)
.L_156:
        /*0004*/ 	.word	0x00000082


	//----- nvinfo : EIATTR_KPARAM_INFO
	.align		4
.L_157:
        /*0008*/ 	.byte	0x04, 0x17
        /*000a*/ 	.short	(.L_159 - .L_158)
.L_158:
        /*000c*/ 	.word	0x00000000
        /*0010*/ 	.short	0x0002
        /*0012*/ 	.short	0x0010
        /*0014*/ 	.byte	0x00, 0xf0, 0x11, 0x00


	//----- nvinfo : EIATTR_KPARAM_INFO
	.align		4
.L_159:
        /*0018*/ 	.byte	0x04, 0x17
        /*001a*/ 	.short	(.L_161 - .L_160)
.L_160:
        /*001c*/ 	.word	0x00000000
        /*0020*/ 	.short	0x0001
        /*0022*/ 	.short	0x0008
        /*0024*/ 	.byte	0x00, 0xf5, 0x21, 0x00


	//----- nvinfo : EIATTR_KPARAM_INFO
	.align		4
.L_161:
        /*0028*/ 	.byte	0x04, 0x17
        /*002a*/ 	.short	(.L_163 - .L_162)
.L_162:
        /*002c*/ 	.word	0x00000000
        /*0030*/ 	.short	0x0000
        /*0032*/ 	.short	0x0000
        /*0034*/ 	.byte	0x00, 0xf5, 0x21, 0x00


	//----- nvinfo : EIATTR_SPARSE_MMA_MASK
	.align		4
.L_163:
        /*0038*/ 	.byte	0x03, 0x50
        /*003a*/ 	.short	0x0000


	//----- nvinfo : EIATTR_MAXREG_COUNT
	.align		4
        /*003c*/ 	.byte	0x03, 0x1b
        /*003e*/ 	.short	0x00ff


	//----- nvinfo : EIATTR_MERCURY_ISA_VERSION
	.align		4
        /*0040*/ 	.byte	0x03, 0x5f
        /*0042*/ 	.short	0x0101


	//----- nvinfo : EIATTR_VRC_CTA_INIT_COUNT
	.align		4
        /*0044*/ 	.byte	0x02, 0x4a
	.zero		1
	.zero		1


	//----- nvinfo : EIATTR_EXIT_INSTR_OFFSETS
	.align		4
        /*0048*/ 	.byte	0x04, 0x1c
        /*004a*/ 	.short	(.L_165 - .L_164)


	//   ....[0]....
.L_164:
        /*004c*/ 	.word	0x00000070


	//   ....[1]....
        /*0050*/ 	.word	0x00000100


	//----- nvinfo : EIATTR_CBANK_PARAM_SIZE
	.align		4
.L_165:
        /*0054*/ 	.byte	0x03, 0x19
        /*0056*/ 	.short	0x0014


	//----- nvinfo : EIATTR_PARAM_CBANK
	.align		4
        /*0058*/ 	.byte	0x04, 0x0a
        /*005a*/ 	.short	(.L_167 - .L_166)
	.align		4
.L_166:
        /*005c*/ 	.word	index@(.nv.constant0._Z8relu_fwdPKfPfi)
        /*0060*/ 	.short	0x0380
        /*0062*/ 	.short	0x0014


	//----- nvinfo : EIATTR_SW_WAR
	.align		4
.L_167:
        /*0064*/ 	.byte	0x04, 0x36
        /*0066*/ 	.short	(.L_169 - .L_168)
.L_168:
        /*0068*/ 	.word	0x00000008
.L_169:


//--------------------- .nv.info._Z12dense_bwd_dWPKfS0_Pfii --------------------------
	.section	.nv.info._Z12dense_bwd_dWPKfS0_Pfii,"",@"SHT_CUDA_INFO"
	.sectionflags	@""
	.align	4


	//----- nvinfo : EIATTR_CUDA_API_VERSION
	.align		4
        /*0000*/ 	.byte	0x04, 0x37
        /*0002*/ 	.short	(.L_171 - .L_170)
.L_170:
        /*0004*/ 	.word	0x00000082


	//----- nvinfo : EIATTR_KPARAM_INFO
	.align		4
.L_171:
        /*0008*/ 	.byte	0x04, 0x17
        /*000a*/ 	.short	(.L_173 - .L_172)
.L_172:
        /*000c*/ 	.word	0x00000000
        /*0010*/ 	.short	0x0004
        /*0012*/ 	.short	0x001c
        /*0014*/ 	.byte	0x00, 0xf0, 0x11, 0x00


	//----- nvinfo : EIATTR_KPARAM_INFO
	.align		4
.L_173:
        /*0018*/ 	.byte	0x04, 0x17
        /*001a*/ 	.short	(.L_175 - .L_174)
.L_174:
        /*001c*/ 	.word	0x00000000
        /*0020*/ 	.short	0x0003
        /*0022*/ 	.short	0x0018
        /*0024*/ 	.byte	0x00, 0xf0, 0x11, 0x00


	//----- nvinfo : EIATTR_KPARAM_INFO
	.align		4
.L_175:
        /*0028*/ 	.byte	0x04, 0x17
        /*002a*/ 	.short	(.L_177 - .L_176)
.L_176:
        /*002c*/ 	.word	0x00000000
        /*0030*/ 	.short	0x0002
        /*0032*/ 	.short	0x0010
        /*0034*/ 	.byte	0x00, 0xf5, 0x21, 0x00


	//----- nvinfo : EIATTR_KPARAM_INFO
	.align		4
.L_177:
        /*0038*/ 	.byte	0x04, 0x17
        /*003a*/ 	.short	(.L_179 - .L_178)
.L_178:
        /*003c*/ 	.word	0x00000000
        /*0040*/ 	.short	0x0001
        /*0042*/ 	.short	0x0008
        /*0044*/ 	.byte	0x00, 0xf5, 0x21, 0x00


	//----- nvinfo : EIATTR_KPARAM_INFO
	.align		4
.L_179:
        /*0048*/ 	.byte	0x04, 0x17
        /*004a*/ 	.short	(.L_181 - .L_180)
.L_180:
        /*004c*/ 	.word	0x00000000
        /*0050*/ 	.short	0x0000
        /*0052*/ 	.short	0x0000
        /*0054*/ 	.byte	0x00, 0xf5, 0x21, 0x00


	//----- nvinfo : EIATTR_SPARSE_MMA_MASK
	.align		4
.L_181:
        /*0058*/ 	.byte	0x03, 0x50
        /*005a*/ 	.short	0x0000


	//----- nvinfo : EIATTR_MAXREG_COUNT
	.align		4
        /*005c*/ 	.byte	0x03, 0x1b
        /*005e*/ 	.short	0x00ff


	//----- nvinfo : EIATTR_MERCURY_ISA_VERSION
	.align		4
        /*0060*/ 	.byte	0x03, 0x5f
        /*0062*/ 	.short	0x0101


	//----- nvinfo : EIATTR_VRC_CTA_INIT_COUNT
	.align		4
        /*0064*/ 	.byte	0x02, 0x4a
	.zero		1
	.zero		1


	//----- nvinfo : EIATTR_EXIT_INSTR_OFFSETS
	.align		4
        /*0068*/ 	.byte	0x04, 0x1c
        /*006a*/ 	.short	(.L_183 - .L_182)


	//   ....[0]....
.L_182:
        /*006c*/ 	.word	0x00000210


	//   ....[1]....
        /*0070*/ 	.word	0x00000340


	//----- nvinfo : EIATTR_CBANK_PARAM_SIZE
	.align		4
.L_183:
        /*0074*/ 	.byte	0x03, 0x19
        /*0076*/ 	.short	0x0020


	//----- nvinfo : EIATTR_PARAM_CBANK
	.align		4
        /*0078*/ 	.byte	0x04, 0x0a
        /*007a*/ 	.short	(.L_185 - .L_184)
	.align		4
.L_184:
        /*007c*/ 	.word	index@(.nv.constant0._Z12dense_bwd_dWPKfS0_Pfii)
        /*0080*/ 	.short	0x0380
        /*0082*/ 	.short	0x0020


	//----- nvinfo : EIATTR_SW_WAR
	.align		4
.L_185:
        /*0084*/ 	.byte	0x04, 0x36
        /*0086*/ 	.short	(.L_187 - .L_186)
.L_186:
        /*0088*/ 	.word	0x00000008
.L_187:


//--------------------- .nv.info._Z12dense_bwd_dXPKfS0_Pfii --------------------------
	.section	.nv.info._Z12dense_bwd_dXPKfS0_Pfii,"",@"SHT_CUDA_INFO"
	.sectionflags	@""
	.align	4


	//----- nvinfo : EIATTR_CUDA_API_VERSION
	.align		4
        /*0000*/ 	.byte	0x04, 0x37
        /*0002*/ 	.short	(.L_189 - .L_188)
.L_188:
        /*0004*/ 	.word	0x00000082


	//----- nvinfo : EIATTR_KPARAM_INFO
	.align		4
.L_189:
        /*0008*/ 	.byte	0x04, 0x17
        /*000a*/ 	.short	(.L_191 - .L_190)
.L_190:
        /*000c*/ 	.word	0x00000000
        /*0010*/ 	.short	0x0004
        /*0012*/ 	.short	0x001c
        /*0014*/ 	.byte	0x00, 0xf0, 0x11, 0x00


	//----- nvinfo : EIATTR_KPARAM_INFO
	.align		4
.L_191:
        /*0018*/ 	.byte	0x04, 0x17
        /*001a*/ 	.short	(.L_193 - .L_192)
.L_192:
        /*001c*/ 	.word	0x00000000
        /*0020*/ 	.short	0x0003
        /*0022*/ 	.short	0x0018
        /*0024*/ 	.byte	0x00, 0xf0, 0x11, 0x00


	//----- nvinfo : EIATTR_KPARAM_INFO
	.align		4
.L_193:
        /*0028*/ 	.byte	0x04, 0x17
        /*002a*/ 	.short	(.L_195 - .L_194)
.L_194:
        /*002c*/ 	.word	0x00000000
        /*0030*/ 	.short	0x0002
        /*0032*/ 	.short	0x0010
        /*0034*/ 	.byte	0x00, 0xf5, 0x21, 0x00


	//----- nvinfo : EIATTR_KPARAM_INFO
	.align		4
.L_195:
        /*0038*/ 	.byte	0x04, 0x17
        /*003a*/ 	.short	(.L_197 - .L_196)
.L_196:
        /*003c*/ 	.word	0x00000000
        /*0040*/ 	.short	0x0001
        /*0042*/ 	.short	0x0008
        /*0044*/ 	.byte	0x00, 0xf5, 0x21, 0x00


	//----- nvinfo : EIATTR_KPARAM_INFO
	.align		4
.L_197:
        /*0048*/ 	.byte	0x04, 0x17
        /*004a*/ 	.short	(.L_199 - .L_198)
.L_198:
        /*004c*/ 	.word	0x00000000
        /*0050*/ 	.short	0x0000
        /*0052*/ 	.short	0x0000
        /*0054*/ 	.byte	0x00, 0xf5, 0x21, 0x00


	//----- nvinfo : EIATTR_SPARSE_MMA_MASK
	.align		4
.L_199:
        /*0058*/ 	.byte	0x03, 0x50
        /*005a*/ 	.short	0x0000


	//----- nvinfo : EIATTR_MAXREG_COUNT
	.align		4
        /*005c*/ 	.byte	0x03, 0x1b
        /*005e*/ 	.short	0x00ff


	//----- nvinfo : EIATTR_MERCURY_ISA_VERSION
	.align		4
        /*0060*/ 	.byte	0x03, 0x5f
        /*0062*/ 	.short	0x0101


	//----- nvinfo : EIATTR_VRC_CTA_INIT_COUNT
	.align		4
        /*0064*/ 	.byte	0x02, 0x4a
	.zero		1
	.zero		1


	//----- nvinfo : EIATTR_EXIT_INSTR_OFFSETS
	.align		4
        /*0068*/ 	.byte	0x04, 0x1c
        /*006a*/ 	.short	(.L_201 - .L_200)


	//   ....[0]....
.L_200:
        /*006c*/ 	.word	0x00000070


	//   ....[1]....
        /*0070*/ 	.word	0x00000a90


	//----- nvinfo : EIATTR_CBANK_PARAM_SIZE
	.align		4
.L_201:
        /*0074*/ 	.byte	0x03, 0x19
        /*0076*/ 	.short	0x0020


	//----- nvinfo : EIATTR_PARAM_CBANK
	.align		4
        /*0078*/ 	.byte	0x04, 0x0a
        /*007a*/ 	.short	(.L_203 - .L_202)
	.align		4
.L_202:
        /*007c*/ 	.word	index@(.nv.constant0._Z12dense_bwd_dXPKfS0_Pfii)
        /*0080*/ 	.short	0x0380
        /*0082*/ 	.short	0x0020


	//----- nvinfo : EIATTR_SW_WAR
	.align		4
.L_203:
        /*0084*/ 	.byte	0x04, 0x36
        /*0086*/ 	.short	(.L_205 - .L_204)
.L_204:
        /*0088*/ 	.word	0x00000008
.L_205:


//--------------------- .nv.info._Z9dense_fwdPKfS0_S0_Pfii --------------------------
	.section	.nv.info._Z9dense_fwdPKfS0_S0_Pfii,"",@"SHT_CUDA_INFO"
	.sectionflags	@""
	.align	4


	//----- nvinfo : EIATTR_CUDA_API_VERSION
	.align		4
        /*0000*/ 	.byte	0x04, 0x37
        /*0002*/ 	.short	(.L_207 - .L_206)
.L_206:
        /*0004*/ 	.word	0x00000082


	//----- nvinfo : EIATTR_KPARAM_INFO
	.align		4
.L_207:
        /*0008*/ 	.byte	0x04, 0x17
        /*000a*/ 	.short	(.L_209 - .L_208)
.L_208:
        /*000c*/ 	.word	0x00000000
        /*0010*/ 	.short	0x0005
        /*0012*/ 	.short	0x0024
        /*0014*/ 	.byte	0x00, 0xf0, 0x11, 0x00


	//----- nvinfo : EIATTR_KPARAM_INFO
	.align		4
.L_209:
        /*0018*/ 	.byte	0x04, 0x17
        /*001a*/ 	.short	(.L_211 - .L_210)
.L_210:
        /*001c*/ 	.word	0x00000000
        /*0020*/ 	.short	0x0004
        /*0022*/ 	.short	0x0020
        /*0024*/ 	.byte	0x00, 0xf0, 0x11, 0x00


	//----- nvinfo : EIATTR_KPARAM_INFO
	.align		4
.L_211:
        /*0028*/ 	.byte	0x04, 0x17
        /*002a*/ 	.short	(.L_213 - .L_212)
.L_212:
        /*002c*/ 	.word	0x00000000
        /*0030*/ 	.short	0x0003
        /*0032*/ 	.short	0x0018
        /*0034*/ 	.byte	0x00, 0xf5, 0x21, 0x00


	//----- nvinfo : EIATTR_KPARAM_INFO
	.align		4
.L_213:
        /*0038*/ 	.byte	0x04, 0x17
        /*003a*/ 	.short	(.L_215 - .L_214)
.L_214:
        /*003c*/ 	.word	0x00000000
        /*0040*/ 	.short	0x0002
        /*0042*/ 	.short	0x0010
        /*0044*/ 	.byte	0x00, 0xf5, 0x21, 0x00


	//----- nvinfo : EIATTR_KPARAM_INFO
	.align		4
.L_215:
        /*0048*/ 	.byte	0x04, 0x17
        /*004a*/ 	.short	(.L_217 - .L_216)
.L_216:
        /*004c*/ 	.word	0x00000000
        /*0050*/ 	.short	0x0001
        /*0052*/ 	.short	0x0008
        /*0054*/ 	.byte	0x00, 0xf5, 0x21, 0x00


	//----- nvinfo : EIATTR_KPARAM_INFO
	.align		4
.L_217:
        /*0058*/ 	.byte	0x04, 0x17
        /*005a*/ 	.short	(.L_219 - .L_218)
.L_218:
        /*005c*/ 	.word	0x00000000
        /*0060*/ 	.short	0x0000
        /*0062*/ 	.short	0x0000
        /*0064*/ 	.byte	0x00, 0xf5, 0x21, 0x00


	//----- nvinfo : EIATTR_SPARSE_MMA_MASK
	.align		4
.L_219:
        /*0068*/ 	.byte	0x03, 0x50
        /*006a*/ 	.short	0x0000


	//----- nvinfo : EIATTR_MAXREG_COUNT
	.align		4
        /*006c*/ 	.byte	0x03, 0x1b
        /*006e*/ 	.short	0x00ff


	//----- nvinfo : EIATTR_MERCURY_ISA_VERSION
	.align		4
        /*0070*/ 	.byte	0x03, 0x5f
        /*0072*/ 	.short	0x0101


	//----- nvinfo : EIATTR_VRC_CTA_INIT_COUNT
	.align		4
        /*0074*/ 	.byte	0x02, 0x4a
	.zero		1
	.zero		1


	//----- nvinfo : EIATTR_EXIT_INSTR_OFFSETS
	.align		4
        /*0078*/ 	.byte	0x04, 0x1c
        /*007a*/ 	.short	(.L_221 - .L_220)


	//   ....[0]....
.L_220:
        /*007c*/ 	.word	0x00000070


	//   ....[1]....
        /*0080*/ 	.word	0x00000bd0


	//----- nvinfo : EIATTR_CBANK_PARAM_SIZE
	.align		4
.L_221:
        /*0084*/ 	.byte	0x03, 0x19
        /*0086*/ 	.short	0x0028


	//----- nvinfo : EIATTR_PARAM_CBANK
	.align		4
        /*0088*/ 	.byte	0x04, 0x0a
        /*008a*/ 	.short	(.L_223 - .L_222)
	.align		4
.L_222:
        /*008c*/ 	.word	index@(.nv.constant0._Z9dense_fwdPKfS0_S0_Pfii)
        /*0090*/ 	.short	0x0380
        /*0092*/ 	.short	0x0028


	//----- nvinfo : EIATTR_SW_WAR
	.align		4
.L_223:
        /*0094*/ 	.byte	0x04, 0x36
        /*0096*/ 	.short	(.L_225 - .L_224)
.L_224:
        /*0098*/ 	.word	0x00000008
.L_225:


//--------------------- .nv.callgraph             --------------------------
	.section	.nv.callgraph,"",@"SHT_CUDA_CALLGRAPH"
	.align	4
	.sectionentsize	8
	.align		4
        /*0000*/ 	.word	0x00000000
	.align		4
        /*0004*/ 	.word	0xffffffff
	.align		4
        /*0008*/ 	.word	0x00000000
	.align		4
        /*000c*/ 	.word	0xfffffffe
	.align		4
        /*0010*/ 	.word	0x00000000
	.align		4
        /*0014*/ 	.word	0xfffffffd
	.align		4
        /*0018*/ 	.word	0x00000000
	.align		4
        /*001c*/ 	.word	0xfffffffc


//--------------------- .text._Z7sgd_updPfPKffi   --------------------------
	.section	.text._Z7sgd_updPfPKffi,"ax",@progbits
	.align	128
        .global         _Z7sgd_updPfPKffi
        .type           _Z7sgd_updPfPKffi,@function
        .size           _Z7sgd_updPfPKffi,(.L_x_34 - _Z7sgd_updPfPKffi)
        .other          _Z7sgd_updPfPKffi,@"STO_CUDA_ENTRY STV_DEFAULT"
_Z7sgd_updPfPKffi:
.text._Z7sgd_updPfPKffi:
[----:B------:R-:W-:Y:S01]  /*0000*/  LDC R1, c[0x0][0x37c] ;  /* 0x0000df00ff017b82 */ /* 0x000fe20000000800 */
[----:B------:R-:W0:Y:S07]  /*0010*/  S2R R0, SR_TID.X ;  /* 0x0000000000007919 */ /* 0x000e2e0000002100 */
[----:B------:R-:W0:Y:S01]  /*0020*/  S2UR UR4, SR_CTAID.X ;  /* 0x00000000000479c3 */ /* 0x000e220000002500 */
[----:B------:R-:W1:Y:S07]  /*0030*/  LDCU UR5, c[0x0][0x394] ;  /* 0x00007280ff0577ac */ /* 0x000e6e0008000800 */
[----:B------:R-:W0:Y:S02]  /*0040*/  LDC R7, c[0x0][0x360] ;  /* 0x0000d800ff077b82 */ /* 0x000e240000000800 */
[----:B0-----:R-:W-:-:S05]  /*0050*/  IMAD R7, R7, UR4, R0 ;  /* 0x0000000407077c24 */ /* 0x001fca000f8e0200 */
[----:B-1----:R-:W-:-:S13]  /*0060*/  ISETP.GE.AND P0, PT, R7, UR5, PT ;  /* 0x0000000507007c0c */ /* 0x002fda000bf06270 */
[----:B------:R-:W-:Y:S05]  /*0070*/  @P0 EXIT ;  /* 0x000000000000094d */ /* 0x000fea0003800000 */
[----:B------:R-:W0:Y:S01]  /*0080*/  LDC.64 R2, c[0x0][0x388] ;  /* 0x0000e200ff027b82 */ /* 0x000e220000000a00 */
[----:B------:R-:W1:Y:S01]  /*0090*/  LDCU.64 UR4, c[0x0][0x358] ;  /* 0x00006b00ff0477ac */ /* 0x000e620008000a00 */
[----:B------:R-:W2:Y:S06]  /*00a0*/  LDCU UR6, c[0x0][0x390] ;  /* 0x00007200ff0677ac */ /* 0x000eac0008000800 */
[----:B------:R-:W3:Y:S01]  /*00b0*/  LDC.64 R4, c[0x0][0x380] ;  /* 0x0000e000ff047b82 */ /* 0x000ee20000000a00 */
[----:B0-----:R-:W-:-:S06]  /*00c0*/  IMAD.WIDE R2, R7, 0x4, R2 ;  /* 0x0000000407027825 */ /* 0x001fcc00078e0202 */
[----:B-1----:R-:W2:Y:S01]  /*00d0*/  LDG.E R2, desc[UR4][R2.64] ;  /* 0x0000000402027981 */ /* 0x002ea2000c1e1900 */
[----:B---3--:R-:W-:-:S05]  /*00e0*/  IMAD.WIDE R4, R7, 0x4, R4 ;  /* 0x0000000407047825 */ /* 0x008fca00078e0204 */
[----:B------:R-:W2:Y:S02]  /*00f0*/  LDG.E R7, desc[UR4][R4.64] ;  /* 0x0000000404077981 */ /* 0x000ea4000c1e1900 */
[----:B--2---:R-:W-:-:S05]  /*0100*/  FFMA R7, -R2, UR6, R7 ;  /* 0x0000000602077c23 */ /* 0x004fca0008000107 */
[----:B------:R-:W-:Y:S01]  /*0110*/  STG.E desc[UR4][R4.64], R7 ;  /* 0x0000000704007986 */ /* 0x000fe2000c101904 */
[----:B------:R-:W-:Y:S05]  /*0120*/  EXIT ;  /* 0x000000000000794d */ /* 0x000fea0003800000 */
.L_x_0:
[----:B------:R-:W-:-:S00]  /*0130*/  BRA `(.L_x_0) ;  /* 0xfffffffc00fc7947 */ /* 0x000fc0000383ffff */
[----:B------:R-:W-:-:S00]  /*0140*/  NOP ;  /* 0x0000000000007918 */ /* 0x000fc00000000000 */
        /* <DEDUP_REMOVED lines=11> */
.L_x_34:


//--------------------- .text._Z13reduce_sum_k2PKfPfi --------------------------
	.section	.text._Z13reduce_sum_k2PKfPfi,"ax",@progbits
	.align	128
        .global         _Z13reduce_sum_k2PKfPfi
        .type           _Z13reduce_sum_k2PKfPfi,@function
        .size           _Z13reduce_sum_k2PKfPfi,(.L_x_35 - _Z13reduce_sum_k2PKfPfi)
        .other          _Z13reduce_sum_k2PKfPfi,@"STO_CUDA_ENTRY STV_DEFAULT"
_Z13reduce_sum_k2PKfPfi:
.text._Z13reduce_sum_k2PKfPfi:
[----:B------:R-:W-:Y:S01]  /*0000*/  LDC R1, c[0x0][0x37c] ;  /* 0x0000df00ff017b82 */ /* 0x000fe20000000800 */
[----:B------:R-:W0:Y:S01]  /*0010*/  S2R R7, SR_TID.X ;  /* 0x0000000000077919 */ /* 0x000e220000002100 */
[----:B------:R-:W0:Y:S01]  /*0020*/  LDCU UR4, c[0x0][0x390] ;  /* 0x00007200ff0477ac */ /* 0x000e220008000800 */
[----:B------:R-:W-:Y:S01]  /*0030*/  IMAD.MOV.U32 R0, RZ, RZ, RZ ;  /* 0x000000ffff007224 */ /* 0x000fe200078e00ff */
[----:B------:R-:W1:Y:S01]  /*0040*/  LDCU.64 UR6, c[0x0][0x358] ;  /* 0x00006b00ff0677ac */ /* 0x000e620008000a00 */
[----:B0-----:R-:W-:-:S13]  /*0050*/  ISETP.GE.AND P0, PT, R7, UR4, PT ;  /* 0x0000000407007c0c */ /* 0x001fda000bf06270 */
[----:B------:R-:W0:Y:S02]  /*0060*/  @!P0 LDC.64 R2, c[0x0][0x380] ;  /* 0x0000e000ff028b82 */ /* 0x000e240000000a00 */
[----:B0-----:R-:W-:-:S05]  /*0070*/  @!P0 IMAD.WIDE.U32 R2, R7, 0x4, R2 ;  /* 0x0000000407028825 */ /* 0x001fca00078e0002 */
[----:B-1----:R-:W2:Y:S01]  /*0080*/  @!P0 LDG.E R0, desc[UR6][R2.64] ;  /* 0x0000000602008981 */ /* 0x002ea2000c1e1900 */
[----:B------:R-:W0:Y:S01]  /*0090*/  S2UR UR5, SR_CgaCtaId ;  /* 0x00000000000579c3 */ /* 0x000e220000008800 */
[----:B------:R-:W-:Y:S01]  /*00a0*/  UMOV UR4, 0x400 ;  /* 0x0000040000047882 */ /* 0x000fe20000000000 */
[----:B------:R-:W1:Y:S01]  /*00b0*/  LDCU UR8, c[0x0][0x360] ;  /* 0x00006c00ff0877ac */ /* 0x000e620008000800 */
[----:B------:R-:W-:Y:S01]  /*00c0*/  ISETP.NE.AND P0, PT, R7, RZ, PT ;  /* 0x000000ff0700720c */ /* 0x000fe20003f05270 */
[----:B-1----:R-:W-:Y:S02]  /*00d0*/  UISETP.GE.U32.AND UP0, UPT, UR8, 0x2, UPT ;  /* 0x000000020800788c */ /* 0x002fe4000bf06070 */
[----:B0-----:R-:W-:-:S06]  /*00e0*/  ULEA UR4, UR5, UR4, 0x18 ;  /* 0x0000000405047291 */ /* 0x001fcc000f8ec0ff */
[----:B------:R-:W-:-:S05]  /*00f0*/  LEA R5, R7, UR4, 0x2 ;  /* 0x0000000407057c11 */ /* 0x000fca000f8e10ff */
[----:B--2---:R0:W-:Y:S01]  /*0100*/  STS [R5], R0 ;  /* 0x0000000005007388 */ /* 0x0041e20000000800 */
[----:B------:R-:W-:Y:S06]  /*0110*/  BAR.SYNC.DEFER_BLOCKING 0x0 ;  /* 0x0000000000007b1d */ /* 0x000fec0000010000 */
[----:B------:R-:W-:Y:S05]  /*0120*/  BRA.U !UP0, `(.L_x_1) ;  /* 0x0000000108307547 */ /* 0x000fea000b800000 */
[----:B0-----:R-:W-:-:S07]  /*0130*/  IMAD.U32 R0, RZ, RZ, UR8 ;  /* 0x00000008ff007e24 */ /* 0x001fce000f8e00ff */
.L_x_2:
[----:B------:R-:W-:-:S04]  /*0140*/  SHF.R.U32.HI R6, RZ, 0x1, R0 ;  /* 0x00000001ff067819 */ /* 0x000fc80000011600 */
[----:B------:R-:W-:-:S13]  /*0150*/  ISETP.GE.U32.AND P1, PT, R7, R6, PT ;  /* 0x000000060700720c */ /* 0x000fda0003f26070 */
[----:B------:R-:W-:Y:S01]  /*0160*/  @!P1 IMAD R2, R6, 0x4, R5 ;  /* 0x0000000406029824 */ /* 0x000fe200078e0205 */
[----:B------:R-:W-:Y:S05]  /*0170*/  @!P1 LDS R3, [R5] ;  /* 0x0000000005039984 */ /* 0x000fea0000000800 */
[----:B------:R-:W0:Y:S02]  /*0180*/  @!P1 LDS R2, [R2] ;  /* 0x0000000002029984 */ /* 0x000e240000000800 */
[----:B0-----:R-:W-:-:S05]  /*0190*/  @!P1 FADD R4, R2, R3 ;  /* 0x0000000302049221 */ /* 0x001fca0000000000 */
[----:B------:R1:W-:Y:S01]  /*01a0*/  @!P1 STS [R5], R4 ;  /* 0x0000000405009388 */ /* 0x0003e20000000800 */
[----:B------:R-:W-:Y:S01]  /*01b0*/  BAR.SYNC.DEFER_BLOCKING 0x0 ;  /* 0x0000000000007b1d */ /* 0x000fe20000010000 */
[----:B------:R-:W-:Y:S01]  /*01c0*/  ISETP.GT.U32.AND P1, PT, R0, 0x3, PT ;  /* 0x000000030000780c */ /* 0x000fe20003f24070 */
[----:B------:R-:W-:-:S12]  /*01d0*/  IMAD.MOV.U32 R0, RZ, RZ, R6 ;  /* 0x000000ffff007224 */ /* 0x000fd800078e0006 */
[----:B-1----:R-:W-:Y:S05]  /*01e0*/  @P1 BRA `(.L_x_2) ;  /* 0xfffffffc00d41947 */ /* 0x002fea000383ffff */
.L_x_1:
[----:B------:R-:W-:Y:S05]  /*01f0*/  @P0 EXIT ;  /* 0x000000000000094d */ /* 0x000fea0003800000 */
[----:B------:R-:W1:Y:S01]  /*0200*/  S2UR UR5, SR_CgaCtaId ;  /* 0x00000000000579c3 */ /* 0x000e620000008800 */
[----:B------:R-:W-:-:S07]  /*0210*/  UMOV UR4, 0x400 ;  /* 0x0000040000047882 */ /* 0x000fce0000000000 */
[----:B------:R-:W2:Y:S01]  /*0220*/  LDC.64 R2, c[0x0][0x388] ;  /* 0x0000e200ff027b82 */ /* 0x000ea20000000a00 */
[----:B-1----:R-:W-:-:S09]  /*0230*/  ULEA UR4, UR5, UR4, 0x18 ;  /* 0x0000000405047291 */ /* 0x002fd2000f8ec0ff */
[----:B0-----:R-:W2:Y:S04]  /*0240*/  LDS R5, [UR4] ;  /* 0x00000004ff057984 */ /* 0x001ea80008000800 */
[----:B--2---:R-:W-:Y:S01]  /*0250*/  STG.E desc[UR6][R2.64], R5 ;  /* 0x0000000502007986 */ /* 0x004fe2000c101906 */
[----:B------:R-:W-:Y:S05]  /*0260*/  EXIT ;  /* 0x000000000000794d */ /* 0x000fea0003800000 */
.L_x_3:
        /* <DEDUP_REMOVED lines=9> */
.L_x_35:


//--------------------- .text._Z6ce_bwdPKfS0_Pfi  --------------------------
	.section	.text._Z6ce_bwdPKfS0_Pfi,"ax",@progbits
	.align	128
        .global         _Z6ce_bwdPKfS0_Pfi
        .type           _Z6ce_bwdPKfS0_Pfi,@function
        .size           _Z6ce_bwdPKfS0_Pfi,(.L_x_36 - _Z6ce_bwdPKfS0_Pfi)
        .other          _Z6ce_bwdPKfS0_Pfi,@"STO_CUDA_ENTRY STV_DEFAULT"
_Z6ce_bwdPKfS0_Pfi:
.text._Z6ce_bwdPKfS0_Pfi:
        /* <DEDUP_REMOVED lines=9> */
[----:B------:R-:W1:Y:S07]  /*0090*/  LDCU.64 UR4, c[0x0][0x358] ;  /* 0x00006b00ff0477ac */ /* 0x000e6e0008000a00 */
[----:B------:R-:W2:Y:S01]  /*00a0*/  LDC.64 R4, c[0x0][0x388] ;  /* 0x0000e200ff047b82 */ /* 0x000ea20000000a00 */
[----:B0-----:R-:W-:-:S06]  /*00b0*/  IMAD.WIDE R2, R9, 0x4, R2 ;  /* 0x0000000409027825 */ /* 0x001fcc00078e0202 */
[----:B-1----:R-:W3:Y:S01]  /*00c0*/  LDG.E R2, desc[UR4][R2.64] ;  /* 0x0000000402027981 */ /* 0x002ee2000c1e1900 */
[----:B--2---:R-:W-:-:S06]  /*00d0*/  IMAD.WIDE R4, R9, 0x4, R4 ;  /* 0x0000000409047825 */ /* 0x004fcc00078e0204 */
[----:B------:R-:W2:Y:S01]  /*00e0*/  LDG.E R5, desc[UR4][R4.64] ;  /* 0x0000000404057981 */ /* 0x000ea2000c1e1900 */
[----:B------:R-:W-:Y:S01]  /*00f0*/  HFMA2 R7, -RZ, RZ, 0.96630859375, -0.0022525787353515625 ;  /* 0x3bbb989dff077431 */ /* 0x000fe200000001ff */
[----:B------:R-:W-:-:S04]  /*0100*/  MOV R11, 0x437c0000 ;  /* 0x437c0000000b7802 */ /* 0x000fc80000000f00 */
[----:B---3--:R-:W-:Y:S02]  /*0110*/  FFMA.SAT R0, R2, R7, 0.5 ;  /* 0x3f00000002007423 */ /* 0x008fe40000002007 */
[----:B------:R-:W0:Y:S02]  /*0120*/  LDC.64 R6, c[0x0][0x390] ;  /* 0x0000e400ff067b82 */ /* 0x000e240000000a00 */
[----:B------:R-:W-:-:S04]  /*0130*/  FFMA.RM R0, R0, R11, 12582913 ;  /* 0x4b40000100007423 */ /* 0x000fc8000000400b */
[C---:B------:R-:W-:Y:S01]  /*0140*/  FADD R11, R0.reuse, -12583039 ;  /* 0xcb40007f000b7421 */ /* 0x040fe20000000000 */
[----:B------:R-:W-:-:S03]  /*0150*/  SHF.L.U32 R0, R0, 0x17, RZ ;  /* 0x0000001700007819 */ /* 0x000fc600000006ff */
[----:B------:R-:W-:-:S04]  /*0160*/  FFMA R11, R2, 1.4426950216293334961, -R11 ;  /* 0x3fb8aa3b020b7823 */ /* 0x000fc8000000080b */
[----:B------:R-:W-:-:S06]  /*0170*/  FFMA R11, R2, 1.925963033500011079e-08, R11 ;  /* 0x32a57060020b7823 */ /* 0x000fcc000000000b */
[----:B------:R-:W2:Y:S01]  /*0180*/  MUFU.EX2 R11, R11 ;  /* 0x0000000b000b7308 */ /* 0x000ea20000000800 */
[----:B0-----:R-:W-:-:S04]  /*0190*/  IMAD.WIDE R2, R9, 0x4, R6 ;  /* 0x0000000409027825 */ /* 0x001fc800078e0206 */
[----:B--2---:R-:W-:-:S05]  /*01a0*/  FFMA R5, R0, R11, -R5 ;  /* 0x0000000b00057223 */ /* 0x004fca0000000805 */
[----:B------:R-:W-:Y:S01]  /*01b0*/  STG.E desc[UR4][R2.64], R5 ;  /* 0x0000000502007986 */ /* 0x000fe2000c101904 */
[----:B------:R-:W-:Y:S05]  /*01c0*/  EXIT ;  /* 0x000000000000794d */ /* 0x000fea0003800000 */
.L_x_4:
        /* <DEDUP_REMOVED lines=11> */
.L_x_36:


//--------------------- .text._Z6ce_fwdPKfS0_Pfi  --------------------------
	.section	.text._Z6ce_fwdPKfS0_Pfi,"ax",@progbits
	.align	128
        .global         _Z6ce_fwdPKfS0_Pfi
        .type           _Z6ce_fwdPKfS0_Pfi,@function
        .size           _Z6ce_fwdPKfS0_Pfi,(.L_x_37 - _Z6ce_fwdPKfS0_Pfi)
        .other          _Z6ce_fwdPKfS0_Pfi,@"STO_CUDA_ENTRY STV_DEFAULT"
_Z6ce_fwdPKfS0_Pfi:
.text._Z6ce_fwdPKfS0_Pfi:
        /* <DEDUP_REMOVED lines=10> */
[----:B------:R-:W2:Y:S08]  /*00a0*/  LDC.64 R4, c[0x0][0x380] ;  /* 0x0000e000ff047b82 */ /* 0x000eb00000000a00 */
[----:B------:R-:W3:Y:S01]  /*00b0*/  LDC.64 R6, c[0x0][0x390] ;  /* 0x0000e400ff067b82 */ /* 0x000ee20000000a00 */
[----:B0-----:R-:W-:-:S06]  /*00c0*/  IMAD.WIDE R2, R9, 0x4, R2 ;  /* 0x0000000409027825 */ /* 0x001fcc00078e0202 */
[----:B-1----:R-:W4:Y:S01]  /*00d0*/  LDG.E R2, desc[UR4][R2.64] ;  /* 0x0000000402027981 */ /* 0x002f22000c1e1900 */
[----:B--2---:R-:W-:-:S06]  /*00e0*/  IMAD.WIDE R4, R9, 0x4, R4 ;  /* 0x0000000409047825 */ /* 0x004fcc00078e0204 */
[----:B------:R-:W4:Y:S01]  /*00f0*/  LDG.E R5, desc[UR4][R4.64] ;  /* 0x0000000404057981 */ /* 0x000f22000c1e1900 */
[----:B---3--:R-:W-:-:S04]  /*0100*/  IMAD.WIDE R6, R9, 0x4, R6 ;  /* 0x0000000409067825 */ /* 0x008fc800078e0206 */
[----:B----4-:R-:W-:-:S05]  /*0110*/  FMUL R9, R2, -R5 ;  /* 0x8000000502097220 */ /* 0x010fca0000400000 */
[----:B------:R-:W-:Y:S01]  /*0120*/  STG.E desc[UR4][R6.64], R9 ;  /* 0x0000000906007986 */ /* 0x000fe2000c101904 */
[----:B------:R-:W-:Y:S05]  /*0130*/  EXIT ;  /* 0x000000000000794d */ /* 0x000fea0003800000 */
.L_x_5:
        /* <DEDUP_REMOVED lines=12> */
.L_x_37:


//--------------------- .text._Z14log_softmax_k2PKfPfi --------------------------
	.section	.text._Z14log_softmax_k2PKfPfi,"ax",@progbits
	.align	128
        .global         _Z14log_softmax_k2PKfPfi
        .type           _Z14log_softmax_k2PKfPfi,@function
        .size           _Z14log_softmax_k2PKfPfi,(.L_x_38 - _Z14log_softmax_k2PKfPfi)
        .other          _Z14log_softmax_k2PKfPfi,@"STO_CUDA_ENTRY STV_DEFAULT"
_Z14log_softmax_k2PKfPfi:
.text._Z14log_softmax_k2PKfPfi:
[----:B------:R-:W-:Y:S01]  /*0000*/  LDC R1, c[0x0][0x37c] ;  /* 0x0000df00ff017b82 */ /* 0x000fe20000000800 */
[----:B------:R-:W0:Y:S01]  /*0010*/  S2R R2, SR_TID.X ;  /* 0x0000000000027919 */ /* 0x000e220000002100 */
[----:B------:R-:W0:Y:S01]  /*0020*/  LDCU UR4, c[0x0][0x390] ;  /* 0x00007200ff0477ac */ /* 0x000e220008000800 */
[----:B------:R-:W-:Y:S01]  /*0030*/  HFMA2 R0, -RZ, RZ, -10824, -13904 ;  /* 0xf149f2caff007431 */ /* 0x000fe200000001ff */
[----:B------:R-:W1:Y:S01]  /*0040*/  LDCU.64 UR6, c[0x0][0x358] ;  /* 0x00006b00ff0677ac */ /* 0x000e620008000a00 */
[----:B0-----:R-:W-:-:S13]  /*0050*/  ISETP.GE.AND P0, PT, R2, UR4, PT ;  /* 0x0000000402007c0c */ /* 0x001fda000bf06270 */
[----:B------:R-:W0:Y:S02]  /*0060*/  @!P0 LDC.64 R4, c[0x0][0x380] ;  /* 0x0000e000ff048b82 */ /* 0x000e240000000a00 */
[----:B0-----:R-:W-:-:S05]  /*0070*/  @!P0 IMAD.WIDE.U32 R4, R2, 0x4, R4 ;  /* 0x0000000402048825 */ /* 0x001fca00078e0004 */
[----:B-1----:R-:W2:Y:S01]  /*0080*/  @!P0 LDG.E R0, desc[UR6][R4.64] ;  /* 0x0000000604008981 */ /* 0x002ea2000c1e1900 */
[----:B------:R-:W0:Y:S01]  /*0090*/  S2UR UR5, SR_CgaCtaId ;  /* 0x00000000000579c3 */ /* 0x000e220000008800 */
[----:B------:R-:W-:Y:S02]  /*00a0*/  UMOV UR4, 0x400 ;  /* 0x0000040000047882 */ /* 0x000fe40000000000 */
[----:B0-----:R-:W-:-:S06]  /*00b0*/  ULEA UR4, UR5, UR4, 0x18 ;  /* 0x0000000405047291 */ /* 0x001fcc000f8ec0ff */
[----:B------:R-:W-:-:S05]  /*00c0*/  LEA R7, R2, UR4, 0x2 ;  /* 0x0000000402077c11 */ /* 0x000fca000f8e10ff */
[----:B------:R-:W0:Y:S02]  /*00d0*/  LDCU UR4, c[0x0][0x360] ;  /* 0x00006c00ff0477ac */ /* 0x000e240008000800 */
[----:B0-----:R-:W-:Y:S02]  /*00e0*/  UISETP.GE.U32.AND UP0, UPT, UR4, 0x2, UPT ;  /* 0x000000020400788c */ /* 0x001fe4000bf06070 */
[----:B------:R-:W-:Y:S01]  /*00f0*/  MOV R6, UR4 ;  /* 0x0000000400067c02 */ /* 0x000fe20008000f00 */
[----:B--2---:R0:W-:Y:S01]  /*0100*/  STS [R7], R0 ;  /* 0x0000000007007388 */ /* 0x0041e20000000800 */
[----:B------:R-:W-:Y:S06]  /*0110*/  BAR.SYNC.DEFER_BLOCKING 0x0 ;  /* 0x0000000000007b1d */ /* 0x000fec0000010000 */
[----:B------:R-:W-:Y:S05]  /*0120*/  BRA.U !UP0, `(.L_x_6) ;  /* 0x00000001083c7547 */ /* 0x000fea000b800000 */
[----:B------:R-:W-:-:S07]  /*0130*/  MOV R3, R6 ;  /* 0x0000000600037202 */ /* 0x000fce0000000f00 */
.L_x_9:
[----:B------:R-:W-:Y:S01]  /*0140*/  MOV R8, R3 ;  /* 0x0000000300087202 */ /* 0x000fe20000000f00 */
[----:B------:R-:W-:Y:S01]  /*0150*/  BSSY.RECONVERGENT B0, `(.L_x_7) ;  /* 0x0000009000007945 */ /* 0x000fe20003800200 */
[----:B------:R-:W-:-:S04]  /*0160*/  SHF.R.U32.HI R3, RZ, 0x1, R3 ;  /* 0x00000001ff037819 */ /* 0x000fc80000011603 */
[----:B------:R-:W-:-:S13]  /*0170*/  ISETP.GE.U32.AND P0, PT, R2, R3, PT ;  /* 0x000000030200720c */ /* 0x000fda0003f06070 */
[----:B-1----:R-:W-:Y:S05]  /*0180*/  @P0 BRA `(.L_x_8) ;  /* 0x0000000000140947 */ /* 0x002fea0003800000 */
[----:B------:R-:W-:Y:S01]  /*0190*/  IMAD R4, R3, 0x4, R7 ;  /* 0x0000000403047824 */ /* 0x000fe200078e0207 */
[----:B------:R-:W-:Y:S05]  /*01a0*/  LDS R5, [R7] ;  /* 0x0000000007057984 */ /* 0x000fea0000000800 */
[----:B------:R-:W1:Y:S02]  /*01b0*/  LDS R4, [R4] ;  /* 0x0000000004047984 */ /* 0x000e640000000800 */
[----:B-1----:R-:W-:-:S13]  /*01c0*/  FSETP.GT.AND P0, PT, R4, R5, PT ;  /* 0x000000050400720b */ /* 0x002fda0003f04000 */
[----:B------:R1:W-:Y:S02]  /*01d0*/  @P0 STS [R7], R4 ;  /* 0x0000000407000388 */ /* 0x0003e40000000800 */
.L_x_8:
[----:B------:R-:W-:Y:S05]  /*01e0*/  BSYNC.RECONVERGENT B0 ;  /* 0x0000000000007941 */ /* 0x000fea0003800200 */
.L_x_7:
[----:B------:R-:W-:Y:S01]  /*01f0*/  BAR.SYNC.DEFER_BLOCKING 0x0 ;  /* 0x0000000000007b1d */ /* 0x000fe20000010000 */
[----:B------:R-:W-:-:S13]  /*0200*/  ISETP.GT.U32.AND P0, PT, R8, 0x3, PT ;  /* 0x000000030800780c */ /* 0x000fda0003f04070 */
[----:B------:R-:W-:Y:S05]  /*0210*/  @P0 BRA `(.L_x_9) ;  /* 0xfffffffc00c80947 */ /* 0x000fea000383ffff */
.L_x_6:
[----:B------:R-:W2:Y:S01]  /*0220*/  S2UR UR5, SR_CgaCtaId ;  /* 0x00000000000579c3 */ /* 0x000ea20000008800 */
[----:B------:R-:W3:Y:S01]  /*0230*/  LDCU UR8, c[0x0][0x390] ;  /* 0x00007200ff0877ac */ /* 0x000ee20008000800 */
[----:B------:R-:W-:Y:S01]  /*0240*/  BSSY.RECONVERGENT B0, `(.L_x_10) ;  /* 0x0000014000007945 */ /* 0x000fe20003800200 */
[----:B------:R-:W-:Y:S01]  /*0250*/  ISETP.GE.U32.AND P0, PT, R6, 0x2, PT ;  /* 0x000000020600780c */ /* 0x000fe20003f06070 */
[----:B------:R-:W-:Y:S01]  /*0260*/  UMOV UR4, 0x400 ;  /* 0x0000040000047882 */ /* 0x000fe20000000000 */
[----:B-1----:R-:W-:Y:S02]  /*0270*/  MOV R4, RZ ;  /* 0x000000ff00047202 */ /* 0x002fe40000000f00 */
[----:B---3--:R-:W-:Y:S01]  /*0280*/  ISETP.GE.AND P1, PT, R2, UR8, PT ;  /* 0x0000000802007c0c */ /* 0x008fe2000bf26270 */
[----:B--2---:R-:W-:-:S09]  /*0290*/  ULEA UR4, UR5, UR4, 0x18 ;  /* 0x0000000405047291 */ /* 0x004fd2000f8ec0ff */
[----:B------:R-:W1:Y:S01]  /*02a0*/  LDS R3, [UR4] ;  /* 0x00000004ff037984 */ /* 0x000e620008000800 */
[----:B------:R-:W-:Y:S06]  /*02b0*/  BAR.SYNC.DEFER_BLOCKING 0x0 ;  /* 0x0000000000007b1d */ /* 0x000fec0000010000 */
[----:B------:R-:W-:Y:S05]  /*02c0*/  @P1 BRA `(.L_x_11) ;  /* 0x00000000002c1947 */ /* 0x000fea0003800000 */
[----:B------:R-:W-:Y:S02]  /*02d0*/  HFMA2 R5, -RZ, RZ, 0.96630859375, -0.0022525787353515625 ;  /* 0x3bbb989dff057431 */ /* 0x000fe400000001ff */
[----:B-1----:R-:W-:Y:S01]  /*02e0*/  FADD R4, -R3, R0 ;  /* 0x0000000003047221 */ /* 0x002fe20000000100 */
[----:B------:R-:W-:-:S03]  /*02f0*/  IMAD.MOV.U32 R8, RZ, RZ, 0x437c0000 ;  /* 0x437c0000ff087424 */ /* 0x000fc600078e00ff */
[----:B------:R-:W-:-:S04]  /*0300*/  FFMA.SAT R5, R4, R5, 0.5 ;  /* 0x3f00000004057423 */ /* 0x000fc80000002005 */
[----:B------:R-:W-:-:S04]  /*0310*/  FFMA.RM R5, R5, R8, 12582913 ;  /* 0x4b40000105057423 */ /* 0x000fc80000004008 */
[----:B------:R-:W-:-:S04]  /*0320*/  FADD R9, R5, -12583039 ;  /* 0xcb40007f05097421 */ /* 0x000fc80000000000 */
[----:B------:R-:W-:-:S04]  /*0330*/  FFMA R9, R4, 1.4426950216293334961, -R9 ;  /* 0x3fb8aa3b04097823 */ /* 0x000fc80000000809 */
[----:B------:R-:W-:Y:S01]  /*0340*/  FFMA R9, R4, 1.925963033500011079e-08, R9 ;  /* 0x32a5706004097823 */ /* 0x000fe20000000009 */
[----:B------:R-:W-:-:S05]  /*0350*/  SHF.L.U32 R4, R5, 0x17, RZ ;  /* 0x0000001705047819 */ /* 0x000fca00000006ff */
[----:B------:R-:W1:Y:S02]  /*0360*/  MUFU.EX2 R9, R9 ;  /* 0x0000000900097308 */ /* 0x000e640000000800 */
[----:B-1----:R-:W-:-:S07]  /*0370*/  FMUL R4, R4, R9 ;  /* 0x0000000904047220 */ /* 0x002fce0000400000 */
.L_x_11:
[----:B------:R-:W-:Y:S05]  /*0380*/  BSYNC.RECONVERGENT B0 ;  /* 0x0000000000007941 */ /* 0x000fea0003800200 */
.L_x_10:
[----:B------:R2:W-:Y:S01]  /*0390*/  STS [R7], R4 ;  /* 0x0000000407007388 */ /* 0x0005e20000000800 */
[----:B------:R-:W-:Y:S06]  /*03a0*/  BAR.SYNC.DEFER_BLOCKING 0x0 ;  /* 0x0000000000007b1d */ /* 0x000fec0000010000 */
[----:B------:R-:W-:Y:S05]  /*03b0*/  @!P0 BRA `(.L_x_12) ;  /* 0x00000000002c8947 */ /* 0x000fea0003800000 */
.L_x_13:
[----:B------:R-:W-:-:S04]  /*03c0*/  SHF.R.U32.HI R9, RZ, 0x1, R6 ;  /* 0x00000001ff097819 */ /* 0x000fc80000011606 */
[----:B------:R-:W-:-:S13]  /*03d0*/  ISETP.GE.U32.AND P0, PT, R2, R9, PT ;  /* 0x000000090200720c */ /* 0x000fda0003f06070 */
[----:B--2---:R-:W-:Y:S01]  /*03e0*/  @!P0 LEA R4, R9, R7, 0x2 ;  /* 0x0000000709048211 */ /* 0x004fe200078e10ff */
[----:B------:R-:W-:Y:S05]  /*03f0*/  @!P0 LDS R5, [R7] ;  /* 0x0000000007058984 */ /* 0x000fea0000000800 */
[----:B------:R-:W2:Y:S02]  /*0400*/  @!P0 LDS R4, [R4] ;  /* 0x0000000004048984 */ /* 0x000ea40000000800 */
[----:B--2---:R-:W-:-:S05]  /*0410*/  @!P0 FADD R8, R4, R5 ;  /* 0x0000000504088221 */ /* 0x004fca0000000000 */
[----:B------:R3:W-:Y:S01]  /*0420*/  @!P0 STS [R7], R8 ;  /* 0x0000000807008388 */ /* 0x0007e20000000800 */
[----:B------:R-:W-:Y:S01]  /*0430*/  BAR.SYNC.DEFER_BLOCKING 0x0 ;  /* 0x0000000000007b1d */ /* 0x000fe20000010000 */
[----:B------:R-:W-:Y:S02]  /*0440*/  ISETP.GT.U32.AND P0, PT, R6, 0x3, PT ;  /* 0x000000030600780c */ /* 0x000fe40003f04070 */
[----:B------:R-:W-:-:S11]  /*0450*/  MOV R6, R9 ;  /* 0x0000000900067202 */ /* 0x000fd60000000f00 */
[----:B---3--:R-:W-:Y:S05]  /*0460*/  @P0 BRA `(.L_x_13) ;  /* 0xfffffffc00d40947 */ /* 0x008fea000383ffff */
.L_x_12:
[----:B------:R-:W3:Y:S02]  /*0470*/  LDCU UR4, c[0x0][0x390] ;  /* 0x00007200ff0477ac */ /* 0x000ee40008000800 */
[----:B---3--:R-:W-:-:S13]  /*0480*/  ISETP.GE.AND P0, PT, R2, UR4, PT ;  /* 0x0000000402007c0c */ /* 0x008fda000bf06270 */
[----:B------:R-:W-:Y:S05]  /*0490*/  @P0 EXIT ;  /* 0x000000000000094d */ /* 0x000fea0003800000 */
[----:B------:R-:W3:Y:S01]  /*04a0*/  S2UR UR5, SR_CgaCtaId ;  /* 0x00000000000579c3 */ /* 0x000ee20000008800 */
[----:B------:R-:W-:Y:S01]  /*04b0*/  UMOV UR4, 0x400 ;  /* 0x0000040000047882 */ /* 0x000fe20000000000 */
[----:B------:R-:W-:Y:S02]  /*04c0*/  HFMA2 R5, -RZ, RZ, 1.5048828125, 33.21875 ;  /* 0x3e055027ff057431 */ /* 0x000fe400000001ff */
[----:B01----:R-:W-:Y:S01]  /*04d0*/  FADD R0, -R3, R0 ;  /* 0x0000000003007221 */ /* 0x003fe20000000100 */
[----:B---3--:R-:W-:-:S09]  /*04e0*/  ULEA UR4, UR5, UR4, 0x18 ;  /* 0x0000000405047291 */ /* 0x008fd2000f8ec0ff */
[----:B------:R-:W0:Y:S02]  /*04f0*/  LDS R6, [UR4] ;  /* 0x00000004ff067984 */ /* 0x000e240008000800 */
[----:B0-----:R-:W-:-:S13]  /*0500*/  FSETP.GEU.AND P0, PT, R6, 1.175494350822287508e-38, PT ;  /* 0x008000000600780b */ /* 0x001fda0003f0e000 */
[----:B------:R-:W-:-:S04]  /*0510*/  @!P0 FMUL R6, R6, 8388608 ;  /* 0x4b00000006068820 */ /* 0x000fc80000400000 */
[----:B--2---:R-:W-:-:S05]  /*0520*/  VIADD R4, R6, 0xc0d55555 ;  /* 0xc0d5555506047836 */ /* 0x004fca0000000000 */
[----:B------:R-:W-:-:S04]  /*0530*/  LOP3.LUT R9, R4, 0xff800000, RZ, 0xc0, !PT ;  /* 0xff80000004097812 */ /* 0x000fc800078ec0ff */
[-C--:B------:R-:W-:Y:S02]  /*0540*/  IADD3 R4, PT, PT, R6, -R9.reuse, RZ ;  /* 0x8000000906047210 */ /* 0x080fe40007ffe0ff */
[----:B------:R-:W-:Y:S02]  /*0550*/  I2FP.F32.S32 R8, R9 ;  /* 0x0000000900087245 */ /* 0x000fe40000201400 */
[----:B------:R-:W-:Y:S01]  /*0560*/  MOV R9, 0x7f800000 ;  /* 0x7f80000000097802 */ /* 0x000fe20000000f00 */
[----:B------:R-:W-:-:S04]  /*0570*/  FADD R10, R4, -1 ;  /* 0xbf800000040a7421 */ /* 0x000fc80000000000 */
[----:B------:R-:W-:-:S04]  /*0580*/  FFMA R5, R10, -R5, 0.14084610342979431152 ;  /* 0x3e1039f60a057423 */ /* 0x000fc80000000805 */
[----:B------:R-:W-:-:S04]  /*0590*/  FFMA R5, R10, R5, -0.12148627638816833496 ;  /* 0xbdf8cdcc0a057423 */ /* 0x000fc80000000005 */
[----:B------:R-:W-:-:S04]  /*05a0*/  FFMA R5, R10, R5, 0.13980610668659210205 ;  /* 0x3e0f29550a057423 */ /* 0x000fc80000000005 */
[----:B------:R-:W-:-:S04]  /*05b0*/  FFMA R5, R10, R5, -0.16684235632419586182 ;  /* 0xbe2ad8b90a057423 */ /* 0x000fc80000000005 */
[----:B------:R-:W-:-:S04]  /*05c0*/  FFMA R5, R10, R5, 0.20012299716472625732 ;  /* 0x3e4ced0b0a057423 */ /* 0x000fc80000000005 */
[----:B------:R-:W-:-:S04]  /*05d0*/  FFMA R5, R10, R5, -0.24999669194221496582 ;  /* 0xbe7fff220a057423 */ /* 0x000fc80000000005 */
[C---:B------:R-:W-:Y:S02]  /*05e0*/  FFMA R7, R10.reuse, R5, 0.33333182334899902344 ;  /* 0x3eaaaa780a077423 */ /* 0x040fe40000000005 */
[----:B------:R-:W0:Y:S02]  /*05f0*/  LDC.64 R4, c[0x0][0x388] ;  /* 0x0000e200ff047b82 */ /* 0x000e240000000a00 */
[----:B------:R-:W-:Y:S01]  /*0600*/  FFMA R11, R10, R7, -0.5 ;  /* 0xbf0000000a0b7423 */ /* 0x000fe20000000007 */
[----:B------:R-:W-:Y:S02]  /*0610*/  FSEL R7, RZ, -23, P0 ;  /* 0xc1b80000ff077808 */ /* 0x000fe40000000000 */
[----:B------:R-:W-:Y:S01]  /*0620*/  ISETP.GT.U32.AND P0, PT, R6, 0x7f7fffff, PT ;  /* 0x7f7fffff0600780c */ /* 0x000fe20003f04070 */
[----:B------:R-:W-:Y:S02]  /*0630*/  FMUL R11, R10, R11 ;  /* 0x0000000b0a0b7220 */ /* 0x000fe40000400000 */
[----:B------:R-:W-:-:S02]  /*0640*/  FFMA R7, R8, 1.1920928955078125e-07, R7 ;  /* 0x3400000008077823 */ /* 0x000fc40000000007 */
[----:B------:R-:W-:-:S04]  /*0650*/  FFMA R10, R10, R11, R10 ;  /* 0x0000000b0a0a7223 */ /* 0x000fc8000000000a */
[----:B------:R-:W-:-:S04]  /*0660*/  FFMA R7, R7, 0.69314718246459960938, R10 ;  /* 0x3f31721807077823 */ /* 0x000fc8000000000a */
[C---:B------:R-:W-:Y:S01]  /*0670*/  @P0 FFMA R7, R6.reuse, R9, +INF ;  /* 0x7f80000006070423 */ /* 0x040fe20000000009 */
[----:B------:R-:W-:-:S04]  /*0680*/  FSETP.NEU.AND P0, PT, R6, RZ, PT ;  /* 0x000000ff0600720b */ /* 0x000fc80003f0d000 */
[----:B------:R-:W-:Y:S01]  /*0690*/  FSEL R7, R7, -INF , P0 ;  /* 0xff80000007077808 */ /* 0x000fe20000000000 */
[----:B0-----:R-:W-:-:S04]  /*06a0*/  IMAD.WIDE.U32 R4, R2, 0x4, R4 ;  /* 0x0000000402047825 */ /* 0x001fc800078e0004 */
[----:B------:R-:W-:-:S05]  /*06b0*/  FADD R7, R0, -R7 ;  /* 0x8000000700077221 */ /* 0x000fca0000000000 */
[----:B------:R-:W-:Y:S01]  /*06c0*/  STG.E desc[UR6][R4.64], R7 ;  /* 0x0000000704007986 */ /* 0x000fe2000c101906 */
[----:B------:R-:W-:Y:S05]  /*06d0*/  EXIT ;  /* 0x000000000000794d */ /* 0x000fea0003800000 */
.L_x_14:
        /* <DEDUP_REMOVED lines=10> */
.L_x_38:


//--------------------- .text._Z8relu_bwdPKfS0_Pfi --------------------------
	.section	.text._Z8relu_bwdPKfS0_Pfi,"ax",@progbits
	.align	128
        .global         _Z8relu_bwdPKfS0_Pfi
        .type           _Z8relu_bwdPKfS0_Pfi,@function
        .size           _Z8relu_bwdPKfS0_Pfi,(.L_x_39 - _Z8relu_bwdPKfS0_Pfi)
        .other          _Z8relu_bwdPKfS0_Pfi,@"STO_CUDA_ENTRY STV_DEFAULT"
_Z8relu_bwdPKfS0_Pfi:
.text._Z8relu_bwdPKfS0_Pfi:
        /* <DEDUP_REMOVED lines=13> */
[----:B------:R-:W-:Y:S01]  /*00d0*/  BSSY.RECONVERGENT B0, `(.L_x_15) ;  /* 0x0000008000007945 */ /* 0x000fe20003800200 */
[----:B------:R-:W-:Y:S02]  /*00e0*/  HFMA2 R9, -RZ, RZ, 0, 0 ;  /* 0x00000000ff097431 */ /* 0x000fe400000001ff */
[----:B--2---:R-:W-:Y:S01]  /*00f0*/  IMAD.WIDE R4, R7, 0x4, R4 ;  /* 0x0000000407047825 */ /* 0x004fe200078e0204 */
[----:B---3--:R-:W-:-:S13]  /*0100*/  FSETP.GT.AND P0, PT, R2, RZ, PT ;  /* 0x000000ff0200720b */ /* 0x008fda0003f04000 */
[----:B------:R-:W-:Y:S05]  /*0110*/  @!P0 BRA `(.L_x_16) ;  /* 0x00000000000c8947 */ /* 0x000fea0003800000 */
[----:B------:R-:W0:Y:S02]  /*0120*/  LDC.64 R2, c[0x0][0x388] ;  /* 0x0000e200ff027b82 */ /* 0x000e240000000a00 */
[----:B0-----:R-:W-:-:S05]  /*0130*/  IMAD.WIDE R2, R7, 0x4, R2 ;  /* 0x0000000407027825 */ /* 0x001fca00078e0202 */
[----:B------:R0:W5:Y:S02]  /*0140*/  LDG.E R9, desc[UR4][R2.64] ;  /* 0x0000000402097981 */ /* 0x000164000c1e1900 */
.L_x_16:
[----:B------:R-:W-:Y:S05]  /*0150*/  BSYNC.RECONVERGENT B0 ;  /* 0x0000000000007941 */ /* 0x000fea0003800200 */
.L_x_15:
[----:B-----5:R-:W-:Y:S01]  /*0160*/  STG.E desc[UR4][R4.64], R9 ;  /* 0x0000000904007986 */ /* 0x020fe2000c101904 */
[----:B------:R-:W-:Y:S05]  /*0170*/  EXIT ;  /* 0x000000000000794d */ /* 0x000fea0003800000 */
.L_x_17:
        /* <DEDUP_REMOVED lines=16> */
.L_x_39:


//--------------------- .text._Z8relu_fwdPKfPfi   --------------------------
	.section	.text._Z8relu_fwdPKfPfi,"ax",@progbits
	.align	128
        .global         _Z8relu_fwdPKfPfi
        .type           _Z8relu_fwdPKfPfi,@function
        .size           _Z8relu_fwdPKfPfi,(.L_x_40 - _Z8relu_fwdPKfPfi)
        .other          _Z8relu_fwdPKfPfi,@"STO_CUDA_ENTRY STV_DEFAULT"
_Z8relu_fwdPKfPfi:
.text._Z8relu_fwdPKfPfi:
        /* <DEDUP_REMOVED lines=13> */
[----:B--2---:R-:W-:Y:S01]  /*00d0*/  IMAD.WIDE R4, R7, 0x4, R4 ;  /* 0x0000000407047825 */ /* 0x004fe200078e0204 */
[----:B---3--:R-:W-:-:S05]  /*00e0*/  FMNMX R7, RZ, R2, !PT ;  /* 0x00000002ff077209 */ /* 0x008fca0007800000 */
[----:B------:R-:W-:Y:S01]  /*00f0*/  STG.E desc[UR4][R4.64], R7 ;  /* 0x0000000704007986 */ /* 0x000fe2000c101904 */
[----:B------:R-:W-:Y:S05]  /*0100*/  EXIT ;  /* 0x000000000000794d */ /* 0x000fea0003800000 */
.L_x_18:
        /* <DEDUP_REMOVED lines=15> */
.L_x_40:


//--------------------- .text._Z12dense_bwd_dWPKfS0_Pfii --------------------------
	.section	.text._Z12dense_bwd_dWPKfS0_Pfii,"ax",@progbits
	.align	128
        .global         _Z12dense_bwd_dWPKfS0_Pfii
        .type           _Z12dense_bwd_dWPKfS0_Pfii,@function
        .size           _Z12dense_bwd_dWPKfS0_Pfii,(.L_x_41 - _Z12dense_bwd_dWPKfS0_Pfii)
        .other          _Z12dense_bwd_dWPKfS0_Pfii,@"STO_CUDA_ENTRY STV_DEFAULT"
_Z12dense_bwd_dWPKfS0_Pfii:
.text._Z12dense_bwd_dWPKfS0_Pfii:
[----:B------:R-:W-:Y:S08]  /*0000*/  LDC R1, c[0x0][0x37c] ;  /* 0x0000df00ff017b82 */ /* 0x000ff00000000800 */
[----:B------:R-:W0:Y:S01]  /*0010*/  LDC R0, c[0x0][0x39c] ;  /* 0x0000e700ff007b82 */ /* 0x000e220000000800 */
[----:B------:R-:W1:Y:S07]  /*0020*/  S2R R6, SR_TID.X ;  /* 0x0000000000067919 */ /* 0x000e6e0000002100 */
[----:B------:R-:W1:Y:S08]  /*0030*/  S2UR UR4, SR_CTAID.X ;  /* 0x00000000000479c3 */ /* 0x000e700000002500 */
[----:B------:R-:W1:Y:S01]  /*0040*/  LDC R7, c[0x0][0x360] ;  /* 0x0000d800ff077b82 */ /* 0x000e620000000800 */
[----:B0-----:R-:W-:-:S04]  /*0050*/  IABS R9, R0 ;  /* 0x0000000000097213 */ /* 0x001fc80000000000 */
[----:B------:R-:W0:Y:S01]  /*0060*/  I2F.RP R4, R9 ;  /* 0x0000000900047306 */ /* 0x000e220000209400 */
[----:B-1----:R-:W-:Y:S01]  /*0070*/  IMAD R7, R7, UR4, R6 ;  /* 0x0000000407077c24 */ /* 0x002fe2000f8e0206 */
[----:B------:R-:W1:Y:S06]  /*0080*/  LDCU UR4, c[0x0][0x398] ;  /* 0x00007300ff0477ac */ /* 0x000e6c0008000800 */
[----:B0-----:R-:W0:Y:S01]  /*0090*/  MUFU.RCP R4, R4 ;  /* 0x0000000400047308 */ /* 0x001e220000001000 */
[----:B------:R-:W-:Y:S01]  /*00a0*/  IABS R6, R7 ;  /* 0x0000000700067213 */ /* 0x000fe20000000000 */
[----:B0-----:R-:W-:-:S06]  /*00b0*/  VIADD R2, R4, 0xffffffe ;  /* 0x0ffffffe04027836 */ /* 0x001fcc0000000000 */
[----:B------:R0:W2:Y:S02]  /*00c0*/  F2I.FTZ.U32.TRUNC.NTZ R3, R2 ;  /* 0x0000000200037305 */ /* 0x0000a4000021f000 */
[----:B0-----:R-:W-:Y:S02]  /*00d0*/  HFMA2 R2, -RZ, RZ, 0, 0 ;  /* 0x00000000ff027431 */ /* 0x001fe400000001ff */
[----:B--2---:R-:W-:-:S04]  /*00e0*/  IMAD.MOV R8, RZ, RZ, -R3 ;  /* 0x000000ffff087224 */ /* 0x004fc800078e0a03 */
[----:B------:R-:W-:Y:S01]  /*00f0*/  IMAD R5, R8, R9, RZ ;  /* 0x0000000908057224 */ /* 0x000fe200078e02ff */
[----:B------:R-:W-:-:S03]  /*0100*/  LOP3.LUT R8, RZ, R0, RZ, 0x33, !PT ;  /* 0x00000000ff087212 */ /* 0x000fc600078e33ff */
[----:B------:R-:W-:Y:S01]  /*0110*/  IMAD.HI.U32 R3, R3, R5, R2 ;  /* 0x0000000503037227 */ /* 0x000fe200078e0002 */
[----:B------:R-:W-:-:S04]  /*0120*/  LOP3.LUT R2, R7, R0, RZ, 0x3c, !PT ;  /* 0x0000000007027212 */ /* 0x000fc800078e3cff */
[----:B------:R-:W-:Y:S01]  /*0130*/  ISETP.GE.AND P0, PT, R2, RZ, PT ;  /* 0x000000ff0200720c */ /* 0x000fe20003f06270 */
[----:B------:R-:W-:-:S04]  /*0140*/  IMAD.HI.U32 R3, R3, R6, RZ ;  /* 0x0000000603037227 */ /* 0x000fc800078e00ff */
[----:B------:R-:W-:-:S04]  /*0150*/  IMAD.MOV R4, RZ, RZ, -R3 ;  /* 0x000000ffff047224 */ /* 0x000fc800078e0a03 */
[----:B------:R-:W-:-:S05]  /*0160*/  IMAD R6, R9, R4, R6 ;  /* 0x0000000409067224 */ /* 0x000fca00078e0206 */
[----:B------:R-:W-:-:S13]  /*0170*/  ISETP.GT.U32.AND P2, PT, R9, R6, PT ;  /* 0x000000060900720c */ /* 0x000fda0003f44070 */
[----:B------:R-:W-:Y:S01]  /*0180*/  @!P2 IMAD.IADD R6, R6, 0x1, -R9 ;  /* 0x000000010606a824 */ /* 0x000fe200078e0a09 */
[----:B------:R-:W-:-:S04]  /*0190*/  @!P2 IADD3 R3, PT, PT, R3, 0x1, RZ ;  /* 0x000000010303a810 */ /* 0x000fc80007ffe0ff */
[----:B------:R-:W-:-:S13]  /*01a0*/  ISETP.GE.U32.AND P1, PT, R6, R9, PT ;  /* 0x000000090600720c */ /* 0x000fda0003f26070 */
[----:B------:R-:W-:Y:S01]  /*01b0*/  @P1 VIADD R3, R3, 0x1 ;  /* 0x0000000103031836 */ /* 0x000fe20000000000 */
[----:B------:R-:W-:-:S04]  /*01c0*/  ISETP.NE.AND P1, PT, R0, RZ, PT ;  /* 0x000000ff0000720c */ /* 0x000fc80003f25270 */
[----:B------:R-:W-:-:S04]  /*01d0*/  @!P0 IADD3 R3, PT, PT, -R3, RZ, RZ ;  /* 0x000000ff03038210 */ /* 0x000fc80007ffe1ff */
[----:B------:R-:W-:-:S04]  /*01e0*/  SEL R11, R8, R3, !P1 ;  /* 0x00000003080b7207 */ /* 0x000fc80004800000 */
[----:B-1----:R-:W-:-:S04]  /*01f0*/  ISETP.GE.AND P0, PT, R11, UR4, PT ;  /* 0x000000040b007c0c */ /* 0x002fc8000bf06270 */
[----:B------:R-:W-:-:S13]  /*0200*/  ISETP.LT.OR P0, PT, R0, RZ, P0 ;  /* 0x000000ff0000720c */ /* 0x000fda0000701670 */
[----:B------:R-:W-:Y:S05]  /*0210*/  @P0 EXIT ;  /* 0x000000000000094d */ /* 0x000fea0003800000 */
[----:B------:R-:W0:Y:S01]  /*0220*/  LDC.64 R2, c[0x0][0x380] ;  /* 0x0000e000ff027b82 */ /* 0x000e220000000a00 */
[----:B------:R-:W-:Y:S01]  /*0230*/  ISETP.GE.AND P2, PT, R7, RZ, PT ;  /* 0x000000ff0700720c */ /* 0x000fe20003f46270 */
[----:B------:R-:W-:Y:S01]  /*0240*/  IMAD.IADD R7, R6, 0x1, -R9 ;  /* 0x0000000106077824 */ /* 0x000fe200078e0a09 */
[-C--:B------:R-:W-:Y:S01]  /*0250*/  ISETP.GT.U32.AND P0, PT, R9, R6.reuse, PT ;  /* 0x000000060900720c */ /* 0x080fe20003f04070 */
[----:B------:R-:W1:Y:S03]  /*0260*/  LDCU.64 UR4, c[0x0][0x358] ;  /* 0x00006b00ff0477ac */ /* 0x000e660008000a00 */
[----:B------:R-:W-:Y:S01]  /*0270*/  SEL R7, R7, R6, !P0 ;  /* 0x0000000607077207 */ /* 0x000fe20004000000 */
[----:B------:R-:W2:Y:S06]  /*0280*/  LDC.64 R4, c[0x0][0x388] ;  /* 0x0000e200ff047b82 */ /* 0x000eac0000000a00 */
[----:B------:R-:W-:-:S04]  /*0290*/  @!P2 IADD3 R7, PT, PT, -R7, RZ, RZ ;  /* 0x000000ff0707a210 */ /* 0x000fc80007ffe1ff */
[----:B------:R-:W-:Y:S02]  /*02a0*/  SEL R9, R8, R7, !P1 ;  /* 0x0000000708097207 */ /* 0x000fe40004800000 */
[----:B------:R-:W3:Y:S01]  /*02b0*/  LDC.64 R6, c[0x0][0x390] ;  /* 0x0000e400ff067b82 */ /* 0x000ee20000000a00 */
[----:B0-----:R-:W-:-:S06]  /*02c0*/  IMAD.WIDE R2, R11, 0x4, R2 ;  /* 0x000000040b027825 */ /* 0x001fcc00078e0202 */
[----:B-1----:R-:W4:Y:S01]  /*02d0*/  LDG.E R2, desc[UR4][R2.64] ;  /* 0x0000000402027981 */ /* 0x002f22000c1e1900 */
[----:B--2---:R-:W-:-:S06]  /*02e0*/  IMAD.WIDE R4, R9, 0x4, R4 ;  /* 0x0000000409047825 */ /* 0x004fcc00078e0204 */
[----:B------:R-:W4:Y:S01]  /*02f0*/  LDG.E R5, desc[UR4][R4.64] ;  /* 0x0000000404057981 */ /* 0x000f22000c1e1900 */
[----:B------:R-:W-:-:S04]  /*0300*/  IMAD R9, R11, R0, R9 ;  /* 0x000000000b097224 */ /* 0x000fc800078e0209 */
[----:B---3--:R-:W-:-:S04]  /*0310*/  IMAD.WIDE R6, R9, 0x4, R6 ;  /* 0x0000000409067825 */ /* 0x008fc800078e0206 */
[----:B----4-:R-:W-:-:S05]  /*0320*/  FMUL R9, R2, R5 ;  /* 0x0000000502097220 */ /* 0x010fca0000400000 */
[----:B------:R-:W-:Y:S01]  /*0330*/  STG.E desc[UR4][R6.64], R9 ;  /* 0x0000000906007986 */ /* 0x000fe2000c101904 */
[----:B------:R-:W-:Y:S05]  /*0340*/  EXIT ;  /* 0x000000000000794d */ /* 0x000fea0003800000 */
.L_x_19:
        /* <DEDUP_REMOVED lines=11> */
.L_x_41:


//--------------------- .text._Z12dense_bwd_dXPKfS0_Pfii --------------------------
	.section	.text._Z12dense_bwd_dXPKfS0_Pfii,"ax",@progbits
	.align	128
        .global         _Z12dense_bwd_dXPKfS0_Pfii
        .type           _Z12dense_bwd_dXPKfS0_Pfii,@function
        .size           _Z12dense_bwd_dXPKfS0_Pfii,(.L_x_42 - _Z12dense_bwd_dXPKfS0_Pfii)
        .other          _Z12dense_bwd_dXPKfS0_Pfii,@"STO_CUDA_ENTRY STV_DEFAULT"
_Z12dense_bwd_dXPKfS0_Pfii:
.text._Z12dense_bwd_dXPKfS0_Pfii:
        /* <DEDUP_REMOVED lines=8> */
[----:B------:R-:W0:Y:S01]  /*0080*/  LDCU UR8, c[0x0][0x39c] ;  /* 0x00007380ff0877ac */ /* 0x000e220008000800 */
[----:B------:R-:W-:Y:S01]  /*0090*/  HFMA2 R15, -RZ, RZ, 0, 0 ;  /* 0x00000000ff0f7431 */ /* 0x000fe200000001ff */
[----:B------:R-:W1:Y:S01]  /*00a0*/  LDCU.64 UR16, c[0x0][0x358] ;  /* 0x00006b00ff1077ac */ /* 0x000e620008000a00 */
[----:B0-----:R-:W-:-:S09]  /*00b0*/  UISETP.GE.AND UP0, UPT, UR8, 0x1, UPT ;  /* 0x000000010800788c */ /* 0x001fd2000bf06270 */
[----:B-1----:R-:W-:Y:S05]  /*00c0*/  BRA.U !UP0, `(.L_x_20) ;  /* 0x0000000908647547 */ /* 0x002fea000b800000 */
[----:B------:R-:W-:Y:S02]  /*00d0*/  UISETP.GE.U32.AND UP1, UPT, UR8, 0x10, UPT ;  /* 0x000000100800788c */ /* 0x000fe4000bf26070 */
[----:B------:R-:W-:Y:S01]  /*00e0*/  IMAD R7, R0, UR8, RZ ;  /* 0x0000000800077c24 */ /* 0x000fe2000f8e02ff */
[----:B------:R-:W-:Y:S01]  /*00f0*/  ULOP3.LUT UR9, UR8, 0xf, URZ, 0xc0, !UPT ;  /* 0x0000000f08097892 */ /* 0x000fe2000f8ec0ff */
[----:B------:R-:W-:Y:S02]  /*0100*/  MOV R15, RZ ;  /* 0x000000ff000f7202 */ /* 0x000fe40000000f00 */
[----:B------:R-:W-:Y:S01]  /*0110*/  MOV R8, RZ ;  /* 0x000000ff00087202 */ /* 0x000fe20000000f00 */
[----:B------:R-:W-:Y:S02]  /*0120*/  UISETP.NE.AND UP0, UPT, UR9, URZ, UPT ;  /* 0x000000ff0900728c */ /* 0x000fe4000bf05270 */
[----:B------:R-:W-:Y:S09]  /*0130*/  BRA.U !UP1, `(.L_x_21) ;  /* 0x0000000509147547 */ /* 0x000ff2000b800000 */
[----:B------:R-:W0:Y:S01]  /*0140*/  LDCU.128 UR12, c[0x0][0x380] ;  /* 0x00007000ff0c77ac */ /* 0x000e220008000c00 */
[----:B------:R-:W-:Y:S02]  /*0150*/  MOV R15, RZ ;  /* 0x000000ff000f7202 */ /* 0x000fe40000000f00 */
[----:B------:R-:W-:Y:S01]  /*0160*/  MOV R6, R7 ;  /* 0x0000000700067202 */ /* 0x000fe20000000f00 */
[----:B------:R-:W-:-:S04]  /*0170*/  ULOP3.LUT UR10, UR8, 0x7ffffff0, URZ, 0xc0, !UPT ;  /* 0x7ffffff0080a7892 */ /* 0x000fc8000f8ec0ff */
[----:B------:R-:W-:Y:S02]  /*0180*/  UIADD3 UR11, UPT, UPT, -UR10, URZ, URZ ;  /* 0x000000ff0a0b7290 */ /* 0x000fe4000fffe1ff */
[----:B------:R-:W-:Y:S01]  /*0190*/  MOV R8, UR10 ;  /* 0x0000000a00087c02 */ /* 0x000fe20008000f00 */
[----:B0-----:R-:W-:Y:S02]  /*01a0*/  UIADD3 UR6, UP1, UPT, UR12, 0x20, URZ ;  /* 0x000000200c067890 */ /* 0x001fe4000ff3e0ff */
[----:B------:R-:W-:Y:S02]  /*01b0*/  UIADD3 UR4, UP2, UPT, UR14, 0x20, URZ ;  /* 0x000000200e047890 */ /* 0x000fe4000ff5e0ff */
[----:B------:R-:W-:Y:S02]  /*01c0*/  UIADD3.X UR7, UPT, UPT, URZ, UR13, URZ, UP1, !UPT ;  /* 0x0000000dff077290 */ /* 0x000fe40008ffe4ff */
[----:B------:R-:W-:Y:S01]  /*01d0*/  MOV R2, UR6 ;  /* 0x0000000600027c02 */ /* 0x000fe20008000f00 */
[----:B------:R-:W-:-:S03]  /*01e0*/  UIADD3.X UR5, UPT, UPT, URZ, UR15, URZ, UP2, !UPT ;  /* 0x0000000fff057290 */ /* 0x000fc600097fe4ff */
[----:B------:R-:W-:-:S09]  /*01f0*/  MOV R3, UR7 ;  /* 0x0000000700037c02 */ /* 0x000fd20008000f00 */
.L_x_22:
[----:B------:R-:W-:Y:S01]  /*0200*/  MOV R4, UR4 ;  /* 0x0000000400047c02 */ /* 0x000fe20008000f00 */
[----:B------:R-:W2:Y:S01]  /*0210*/  LDG.E R16, desc[UR16][R2.64+-0x20] ;  /* 0xffffe01002107981 */ /* 0x000ea2000c1e1900 */
[----:B------:R-:W-:-:S03]  /*0220*/  MOV R5, UR5 ;  /* 0x0000000500057c02 */ /* 0x000fc60008000f00 */
[----:B------:R-:W3:Y:S01]  /*0230*/  LDG.E R18, desc[UR16][R2.64+-0x1c] ;  /* 0xffffe41002127981 */ /* 0x000ee2000c1e1900 */
[----:B------:R-:W-:-:S03]  /*0240*/  IMAD.WIDE R4, R6, 0x4, R4 ;  /* 0x0000000406047825 */ /* 0x000fc600078e0204 */
[----:B------:R-:W4:Y:S04]  /*0250*/  LDG.E R19, desc[UR16][R2.64+-0x18] ;  /* 0xffffe81002137981 */ /* 0x000f28000c1e1900 */
[----:B------:R-:W2:Y:S04]  /*0260*/  LDG.E R17, desc[UR16][R4.64+-0x20] ;  /* 0xffffe01004117981 */ /* 0x000ea8000c1e1900 */
[----:B------:R-:W3:Y:S04]  /*0270*/  LDG.E R25, desc[UR16][R4.64+-0x1c] ;  /* 0xffffe41004197981 */ /* 0x000ee8000c1e1900 */
[----:B------:R-:W4:Y:S04]  /*0280*/  LDG.E R20, desc[UR16][R4.64+-0x18] ;  /* 0xffffe81004147981 */ /* 0x000f28000c1e1900 */
[----:B------:R-:W5:Y:S04]  /*0290*/  LDG.E R22, desc[UR16][R2.64+-0x14] ;  /* 0xffffec1002167981 */ /* 0x000f68000c1e1900 */
        /* <DEDUP_REMOVED lines=8> */
[----:B------:R-:W5:Y:S01]  /*0320*/  LDG.E R14, desc[UR16][R4.64+-0x4] ;  /* 0xfffffc10040e7981 */ /* 0x000f62000c1e1900 */
[----:B--2---:R-:W-:-:S03]  /*0330*/  FFMA R17, R16, R17, R15 ;  /* 0x0000001110117223 */ /* 0x004fc6000000000f */
[----:B------:R-:W2:Y:S04]  /*0340*/  LDG.E R15, desc[UR16][R2.64] ;  /* 0x00000010020f7981 */ /* 0x000ea8000c1e1900 */
[----:B------:R-:W2:Y:S01]  /*0350*/  LDG.E R16, desc[UR16][R4.64] ;  /* 0x0000001004107981 */ /* 0x000ea2000c1e1900 */
[----:B---3--:R-:W-:-:S03]  /*0360*/  FFMA R26, R18, R25, R17 ;  /* 0x00000019121a7223 */ /* 0x008fc60000000011 */
[----:B------:R-:W3:Y:S01]  /*0370*/  LDG.E R17, desc[UR16][R2.64+0x4] ;  /* 0x0000041002117981 */ /* 0x000ee2000c1e1900 */
[----:B----4-:R-:W-:-:S03]  /*0380*/  FFMA R25, R19, R20, R26 ;  /* 0x0000001413197223 */ /* 0x010fc6000000001a */
[----:B------:R-:W3:Y:S04]  /*0390*/  LDG.E R18, desc[UR16][R4.64+0x4] ;  /* 0x0000041004127981 */ /* 0x000ee8000c1e1900 */
[----:B------:R-:W4:Y:S01]  /*03a0*/  LDG.E R19, desc[UR16][R2.64+0x8] ;  /* 0x0000081002137981 */ /* 0x000f22000c1e1900 */
[----:B-----5:R-:W-:-:S03]  /*03b0*/  FFMA R26, R22, R21, R25 ;  /* 0x00000015161a7223 */ /* 0x020fc60000000019 */
[----:B------:R-:W4:Y:S04]  /*03c0*/  LDG.E R20, desc[UR16][R4.64+0x8] ;  /* 0x0000081004147981 */ /* 0x000f28000c1e1900 */
[----:B------:R-:W5:Y:S01]  /*03d0*/  LDG.E R21, desc[UR16][R2.64+0xc] ;  /* 0x00000c1002157981 */ /* 0x000f62000c1e1900 */
[----:B------:R-:W-:-:S03]  /*03e0*/  FFMA R26, R23, R24, R26 ;  /* 0x00000018171a7223 */ /* 0x000fc6000000001a */
[----:B------:R-:W5:Y:S04]  /*03f0*/  LDG.E R22, desc[UR16][R4.64+0xc] ;  /* 0x00000c1004167981 */ /* 0x000f68000c1e1900 */
[----:B------:R-:W5:Y:S01]  /*0400*/  LDG.E R23, desc[UR16][R2.64+0x10] ;  /* 0x0000101002177981 */ /* 0x000f62000c1e1900 */
[----:B------:R-:W-:-:S03]  /*0410*/  FFMA R26, R9, R10, R26 ;  /* 0x0000000a091a7223 */ /* 0x000fc6000000001a */
[----:B------:R-:W5:Y:S04]  /*0420*/  LDG.E R24, desc[UR16][R4.64+0x10] ;  /* 0x0000101004187981 */ /* 0x000f68000c1e1900 */
[----:B------:R-:W5:Y:S01]  /*0430*/  LDG.E R9, desc[UR16][R2.64+0x14] ;  /* 0x0000141002097981 */ /* 0x000f62000c1e1900 */
[----:B------:R-:W-:-:S03]  /*0440*/  FFMA R28, R11, R12, R26 ;  /* 0x0000000c0b1c7223 */ /* 0x000fc6000000001a */
[----:B------:R-:W5:Y:S04]  /*0450*/  LDG.E R10, desc[UR16][R4.64+0x14] ;  /* 0x00001410040a7981 */ /* 0x000f68000c1e1900 */
[----:B------:R-:W5:Y:S04]  /*0460*/  LDG.E R12, desc[UR16][R2.64+0x18] ;  /* 0x00001810020c7981 */ /* 0x000f68000c1e1900 */
[----:B------:R-:W5:Y:S04]  /*0470*/  LDG.E R11, desc[UR16][R4.64+0x18] ;  /* 0x00001810040b7981 */ /* 0x000f68000c1e1900 */
[----:B------:R-:W5:Y:S04]  /*0480*/  LDG.E R26, desc[UR16][R4.64+0x1c] ;  /* 0x00001c10041a7981 */ /* 0x000f68000c1e1900 */
[----:B------:R0:W5:Y:S01]  /*0490*/  LDG.E R25, desc[UR16][R2.64+0x1c] ;  /* 0x00001c1002197981 */ /* 0x000162000c1e1900 */
[----:B------:R-:W-:Y:S01]  /*04a0*/  FFMA R14, R13, R14, R28 ;  /* 0x0000000e0d0e7223 */ /* 0x000fe2000000001c */
[----:B------:R-:W-:-:S04]  /*04b0*/  UIADD3 UR11, UPT, UPT, UR11, 0x10, URZ ;  /* 0x000000100b0b7890 */ /* 0x000fc8000fffe0ff */
[----:B------:R-:W-:Y:S01]  /*04c0*/  UISETP.NE.AND UP1, UPT, UR11, URZ, UPT ;  /* 0x000000ff0b00728c */ /* 0x000fe2000bf25270 */
[----:B0-----:R-:W-:Y:S02]  /*04d0*/  IADD3 R2, P0, PT, R2, 0x40, RZ ;  /* 0x0000004002027810 */ /* 0x001fe40007f1e0ff */
[----:B------:R-:W-:Y:S02]  /*04e0*/  IADD3 R6, PT, PT, R6, 0x10, RZ ;  /* 0x0000001006067810 */ /* 0x000fe40007ffe0ff */
[----:B------:R-:W-:Y:S01]  /*04f0*/  IADD3.X R3, PT, PT, RZ, R3, RZ, P0, !PT ;  /* 0x00000003ff037210 */ /* 0x000fe200007fe4ff */
[----:B--2---:R-:W-:-:S04]  /*0500*/  FFMA R14, R15, R16, R14 ;  /* 0x000000100f0e7223 */ /* 0x004fc8000000000e */
[----:B---3--:R-:W-:-:S04]  /*0510*/  FFMA R14, R17, R18, R14 ;  /* 0x00000012110e7223 */ /* 0x008fc8000000000e */
[----:B----4-:R-:W-:-:S04]  /*0520*/  FFMA R14, R19, R20, R14 ;  /* 0x00000014130e7223 */ /* 0x010fc8000000000e */
[----:B-----5:R-:W-:-:S04]  /*0530*/  FFMA R14, R21, R22, R14 ;  /* 0x00000016150e7223 */ /* 0x020fc8000000000e */
[----:B------:R-:W-:-:S04]  /*0540*/  FFMA R14, R23, R24, R14 ;  /* 0x00000018170e7223 */ /* 0x000fc8000000000e */
[----:B------:R-:W-:-:S04]  /*0550*/  FFMA R9, R9, R10, R14 ;  /* 0x0000000a09097223 */ /* 0x000fc8000000000e */
[----:B------:R-:W-:-:S04]  /*0560*/  FFMA R12, R12, R11, R9 ;  /* 0x0000000b0c0c7223 */ /* 0x000fc80000000009 */
[----:B------:R-:W-:Y:S01]  /*0570*/  FFMA R15, R25, R26, R12 ;  /* 0x0000001a190f7223 */ /* 0x000fe2000000000c */
[----:B------:R-:W-:Y:S06]  /*0580*/  BRA.U UP1, `(.L_x_22) ;  /* 0xfffffffd011c7547 */ /* 0x000fec000b83ffff */
.L_x_21:
[----:B------:R-:W-:Y:S05]  /*0590*/  BRA.U !UP0, `(.L_x_20) ;  /* 0x0000000508307547 */ /* 0x000fea000b800000 */
[----:B------:R-:W-:Y:S02]  /*05a0*/  UISETP.GE.U32.AND UP0, UPT, UR9, 0x8, UPT ;  /* 0x000000080900788c */ /* 0x000fe4000bf06070 */
[----:B------:R-:W-:-:S04]  /*05b0*/  ULOP3.LUT UR5, UR8, 0x7, URZ, 0xc0, !UPT ;  /* 0x0000000708057892 */ /* 0x000fc8000f8ec0ff */
[----:B------:R-:W-:-:S03]  /*05c0*/  UISETP.NE.AND UP1, UPT, UR5, URZ, UPT ;  /* 0x000000ff0500728c */ /* 0x000fc6000bf25270 */
[----:B------:R-:W-:Y:S08]  /*05d0*/  BRA.U !UP0, `(.L_x_23) ;  /* 0x0000000108787547 */ /* 0x000ff0000b800000 */
[----:B------:R-:W0:Y:S01]  /*05e0*/  LDC.64 R2, c[0x0][0x388] ;  /* 0x0000e200ff027b82 */ /* 0x000e220000000a00 */
[----:B------:R-:W-:-:S07]  /*05f0*/  IADD3 R9, PT, PT, R7, R8, RZ ;  /* 0x0000000807097210 */ /* 0x000fce0007ffe0ff */
[----:B------:R-:W1:Y:S01]  /*0600*/  LDC.64 R4, c[0x0][0x380] ;  /* 0x0000e000ff047b82 */ /* 0x000e620000000a00 */
[----:B0-----:R-:W-:-:S05]  /*0610*/  IMAD.WIDE R2, R9, 0x4, R2 ;  /* 0x0000000409027825 */ /* 0x001fca00078e0202 */
[----:B------:R-:W2:Y:S01]  /*0620*/  LDG.E R11, desc[UR16][R2.64] ;  /* 0x00000010020b7981 */ /* 0x000ea2000c1e1900 */
[----:B-1----:R-:W-:-:S03]  /*0630*/  IMAD.WIDE.U32 R4, R8, 0x4, R4 ;  /* 0x0000000408047825 */ /* 0x002fc600078e0004 */
[----:B------:R-:W3:Y:S04]  /*0640*/  LDG.E R12, desc[UR16][R2.64+0x4] ;  /* 0x00000410020c7981 */ /* 0x000ee8000c1e1900 */
[----:B------:R-:W2:Y:S04]  /*0650*/  LDG.E R10, desc[UR16][R4.64] ;  /* 0x00000010040a7981 */ /* 0x000ea8000c1e1900 */
[----:B------:R-:W3:Y:S04]  /*0660*/  LDG.E R13, desc[UR16][R4.64+0x4] ;  /* 0x00000410040d7981 */ /* 0x000ee8000c1e1900 */
[----:B------:R-:W4:Y:S04]  /*0670*/  LDG.E R14, desc[UR16][R2.64+0x8] ;  /* 0x00000810020e7981 */ /* 0x000f28000c1e1900 */
        /* <DEDUP_REMOVED lines=11> */
[----:B------:R-:W-:Y:S01]  /*0730*/  IADD3 R8, PT, PT, R8, 0x8, RZ ;  /* 0x0000000808087810 */ /* 0x000fe20007ffe0ff */
[----:B--2---:R-:W-:-:S04]  /*0740*/  FFMA R10, R10, R11, R15 ;  /* 0x0000000b0a0a7223 */ /* 0x004fc8000000000f */
[----:B---3--:R-:W-:-:S04]  /*0750*/  FFMA R10, R13, R12, R10 ;  /* 0x0000000c0d0a7223 */ /* 0x008fc8000000000a */
[----:B----4-:R-:W-:-:S04]  /*0760*/  FFMA R10, R17, R14, R10 ;  /* 0x0000000e110a7223 */ /* 0x010fc8000000000a */
[----:B-----5:R-:W-:-:S04]  /*0770*/  FFMA R10, R19, R16, R10 ;  /* 0x00000010130a7223 */ /* 0x020fc8000000000a */
[----:B------:R-:W-:-:S04]  /*0780*/  FFMA R10, R21, R18, R10 ;  /* 0x00000012150a7223 */ /* 0x000fc8000000000a */
[----:B------:R-:W-:-:S04]  /*0790*/  FFMA R23, R23, R20, R10 ;  /* 0x0000001417177223 */ /* 0x000fc8000000000a */
[----:B------:R-:W-:-:S04]  /*07a0*/  FFMA R6, R6, R9, R23 ;  /* 0x0000000906067223 */ /* 0x000fc80000000017 */
[----:B------:R-:W-:-:S07]  /*07b0*/  FFMA R15, R25, R22, R6 ;  /* 0x00000016190f7223 */ /* 0x000fce0000000006 */
.L_x_23:
        /* <DEDUP_REMOVED lines=17> */
[----:B------:R-:W5:Y:S01]  /*08d0*/  LDG.E R17, desc[UR16][R2.64+0xc] ;  /* 0x00000c1002117981 */ /* 0x000f62000c1e1900 */
[----:B------:R-:W-:Y:S01]  /*08e0*/  IADD3 R8, PT, PT, R8, 0x4, RZ ;  /* 0x0000000408087810 */ /* 0x000fe20007ffe0ff */
[----:B--2---:R-:W-:-:S04]  /*08f0*/  FFMA R6, R6, R9, R15 ;  /* 0x0000000906067223 */ /* 0x004fc8000000000f */
[----:B---3--:R-:W-:-:S04]  /*0900*/  FFMA R6, R11, R10, R6 ;  /* 0x0000000a0b067223 */ /* 0x008fc80000000006 */
[----:B----4-:R-:W-:-:S04]  /*0910*/  FFMA R6, R13, R12, R6 ;  /* 0x0000000c0d067223 */ /* 0x010fc80000000006 */
[----:B-----5:R-:W-:-:S07]  /*0920*/  FFMA R15, R17, R14, R6 ;  /* 0x0000000e110f7223 */ /* 0x020fce0000000006 */
.L_x_24:
[----:B------:R-:W-:Y:S05]  /*0930*/  BRA.U !UP1, `(.L_x_20) ;  /* 0x0000000109487547 */ /* 0x000fea000b800000 */
[----:B------:R-:W0:Y:S01]  /*0940*/  LDC.64 R2, c[0x0][0x380] ;  /* 0x0000e000ff027b82 */ /* 0x000e220000000a00 */
[----:B------:R-:W-:Y:S01]  /*0950*/  IADD3 R7, PT, PT, R7, R8, RZ ;  /* 0x0000000807077210 */ /* 0x000fe20007ffe0ff */
[----:B------:R-:W-:-:S06]  /*0960*/  UIADD3 UR4, UPT, UPT, -UR4, URZ, URZ ;  /* 0x000000ff04047290 */ /* 0x000fcc000fffe1ff */
[----:B------:R-:W1:Y:S01]  /*0970*/  LDC.64 R10, c[0x0][0x388] ;  /* 0x0000e200ff0a7b82 */ /* 0x000e620000000a00 */
[----:B0-----:R-:W-:-:S03]  /*0980*/  IMAD.WIDE.U32 R2, R8, 0x4, R2 ;  /* 0x0000000408027825 */ /* 0x001fc600078e0002 */
[----:B------:R-:W-:Y:S02]  /*0990*/  MOV R6, R2 ;  /* 0x0000000200067202 */ /* 0x000fe40000000f00 */
[----:B------:R-:W-:-:S07]  /*09a0*/  MOV R5, R3 ;  /* 0x0000000300057202 */ /* 0x000fce0000000f00 */
.L_x_25:
[----:B-1----:R-:W-:Y:S01]  /*09b0*/  IMAD.WIDE R2, R7, 0x4, R10 ;  /* 0x0000000407027825 */ /* 0x002fe200078e020a */
[----:B------:R-:W-:-:S05]  /*09c0*/  MOV R4, R6 ;  /* 0x0000000600047202 */ /* 0x000fca0000000f00 */
[----:B------:R-:W2:Y:S04]  /*09d0*/  LDG.E R2, desc[UR16][R2.64] ;  /* 0x0000001002027981 */ /* 0x000ea8000c1e1900 */
[----:B------:R0:W2:Y:S01]  /*09e0*/  LDG.E R4, desc[UR16][R4.64] ;  /* 0x0000001004047981 */ /* 0x0000a2000c1e1900 */
[----:B------:R-:W-:Y:S01]  /*09f0*/  UIADD3 UR4, UPT, UPT, UR4, 0x1, URZ ;  /* 0x0000000104047890 */ /* 0x000fe2000fffe0ff */
[----:B------:R-:W-:Y:S02]  /*0a00*/  IADD3 R6, P0, PT, R6, 0x4, RZ ;  /* 0x0000000406067810 */ /* 0x000fe40007f1e0ff */
[----:B------:R-:W-:Y:S01]  /*0a10*/  IADD3 R7, PT, PT, R7, 0x1, RZ ;  /* 0x0000000107077810 */ /* 0x000fe20007ffe0ff */
[----:B------:R-:W-:Y:S01]  /*0a20*/  UISETP.NE.AND UP0, UPT, UR4, URZ, UPT ;  /* 0x000000ff0400728c */ /* 0x000fe2000bf05270 */
[----:B0-----:R-:W-:Y:S01]  /*0a30*/  IADD3.X R5, PT, PT, RZ, R5, RZ, P0, !PT ;  /* 0x00000005ff057210 */ /* 0x001fe200007fe4ff */
[----:B--2---:R-:W-:-:S07]  /*0a40*/  FFMA R15, R4, R2, R15 ;  /* 0x00000002040f7223 */ /* 0x004fce000000000f */
[----:B------:R-:W-:Y:S05]  /*0a50*/  BRA.U UP0, `(.L_x_25) ;  /* 0xfffffffd00d47547 */ /* 0x000fea000b83ffff */
.L_x_20:
[----:B------:R-:W0:Y:S02]  /*0a60*/  LDC.64 R2, c[0x0][0x390] ;  /* 0x0000e400ff027b82 */ /* 0x000e240000000a00 */
[----:B0-----:R-:W-:-:S05]  /*0a70*/  IMAD.WIDE R2, R0, 0x4, R2 ;  /* 0x0000000400027825 */ /* 0x001fca00078e0202 */
[----:B------:R-:W-:Y:S01]  /*0a80*/  STG.E desc[UR16][R2.64], R15 ;  /* 0x0000000f02007986 */ /* 0x000fe2000c101910 */
[----:B------:R-:W-:Y:S05]  /*0a90*/  EXIT ;  /* 0x000000000000794d */ /* 0x000fea0003800000 */
.L_x_26:
        /* <DEDUP_REMOVED lines=14> */
.L_x_42:


//--------------------- .text._Z9dense_fwdPKfS0_S0_Pfii --------------------------
	.section	.text._Z9dense_fwdPKfS0_S0_Pfii,"ax",@progbits
	.align	128
        .global         _Z9dense_fwdPKfS0_S0_Pfii
        .type           _Z9dense_fwdPKfS0_S0_Pfii,@function
        .size           _Z9dense_fwdPKfS0_S0_Pfii,(.L_x_43 - _Z9dense_fwdPKfS0_S0_Pfii)
        .other          _Z9dense_fwdPKfS0_S0_Pfii,@"STO_CUDA_ENTRY STV_DEFAULT"
_Z9dense_fwdPKfS0_S0_Pfii:
.text._Z9dense_fwdPKfS0_S0_Pfii:
[----:B------:R-:W-:Y:S01]  /*0000*/  LDC R1, c[0x0][0x37c] ;  /* 0x0000df00ff017b82 */ /* 0x000fe20000000800 */
[----:B------:R-:W0:Y:S07]  /*0010*/  S2R R2, SR_TID.X ;  /* 0x0000000000027919 */ /* 0x000e2e0000002100 */
[----:B------:R-:W0:Y:S08]  /*0020*/  S2UR UR4, SR_CTAID.X ;  /* 0x00000000000479c3 */ /* 0x000e300000002500 */
[----:B------:R-:W0:Y:S08]  /*0030*/  LDC R3, c[0x0][0x360] ;  /* 0x0000d800ff037b82 */ /* 0x000e300000000800 */
[----:B------:R-:W1:Y:S01]  /*0040*/  LDC R0, c[0x0][0x3a4] ;  /* 0x0000e900ff007b82 */ /* 0x000e620000000800 */
[----:B0-----:R-:W-:-:S05]  /*0050*/  IMAD R3, R3, UR4, R2 ;  /* 0x0000000403037c24 */ /* 0x001fca000f8e0202 */
[----:B-1----:R-:W-:-:S13]  /*0060*/  ISETP.GE.AND P0, PT, R3, R0, PT ;  /* 0x000000000300720c */ /* 0x002fda0003f06270 */
[----:B------:R-:W-:Y:S05]  /*0070*/  @P0 EXIT ;  /* 0x000000000000094d */ /* 0x000fea0003800000 */
[----:B------:R-:W0:Y:S01]  /*0080*/  LDC.64 R4, c[0x0][0x390] ;  /* 0x0000e400ff047b82 */ /* 0x000e220000000a00 */
[----:B------:R-:W1:Y:S01]  /*0090*/  LDCU.64 UR10, c[0x0][0x358] ;  /* 0x00006b00ff0a77ac */ /* 0x000e620008000a00 */
[----:B------:R-:W2:Y:S01]  /*00a0*/  LDCU UR6, c[0x0][0x3a0] ;  /* 0x00007400ff0677ac */ /* 0x000ea20008000800 */
[----:B0-----:R-:W-:-:S05]  /*00b0*/  IMAD.WIDE R4, R3, 0x4, R4 ;  /* 0x0000000403047825 */ /* 0x001fca00078e0204 */
[----:B-1----:R0:W5:Y:S01]  /*00c0*/  LDG.E R17, desc[UR10][R4.64] ;  /* 0x0000000a04117981 */ /* 0x002162000c1e1900 */
[----:B--2---:R-:W-:-:S09]  /*00d0*/  UISETP.GE.AND UP0, UPT, UR6, 0x1, UPT ;  /* 0x000000010600788c */ /* 0x004fd2000bf06270 */
[----:B0-----:R-:W-:Y:S05]  /*00e0*/  BRA.U !UP0, `(.L_x_27) ;  /* 0x0000000908ac7547 */ /* 0x001fea000b800000 */
[----:B------:R-:W-:Y:S01]  /*00f0*/  UISETP.GE.U32.AND UP1, UPT, UR6, 0x10, UPT ;  /* 0x000000100600788c */ /* 0x000fe2000bf26070 */
[----:B------:R-:W-:Y:S01]  /*0100*/  HFMA2 R2, -RZ, RZ, 0, 0 ;  /* 0x00000000ff027431 */ /* 0x000fe200000001ff */
[----:B------:R-:W-:-:S04]  /*0110*/  ULOP3.LUT UR7, UR6, 0xf, URZ, 0xc0, !UPT ;  /* 0x0000000f06077892 */ /* 0x000fc8000f8ec0ff */
[----:B------:R-:W-:-:S03]  /*0120*/  UISETP.NE.AND UP0, UPT, UR7, URZ, UPT ;  /* 0x000000ff0700728c */ /* 0x000fc6000bf05270 */
[----:B------:R-:W-:Y:S08]  /*0130*/  BRA.U !UP1, `(.L_x_28) ;  /* 0x0000000509407547 */ /* 0x000ff0000b800000 */
[----:B------:R-:W0:Y:S01]  /*0140*/  LDCU.64 UR4, c[0x0][0x380] ;  /* 0x00007000ff0477ac */ /* 0x000e220008000a00 */
[----:B------:R-:W-:Y:S01]  /*0150*/  MOV R5, R3 ;  /* 0x0000000300057202 */ /* 0x000fe20000000f00 */
[----:B------:R-:W-:-:S04]  /*0160*/  ULOP3.LUT UR8, UR6, 0x7ffffff0, URZ, 0xc0, !UPT ;  /* 0x7ffffff006087892 */ /* 0x000fc8000f8ec0ff */
[----:B------:R-:W-:Y:S02]  /*0170*/  UIADD3 UR9, UPT, UPT, -UR8, URZ, URZ ;  /* 0x000000ff08097290 */ /* 0x000fe4000fffe1ff */
[----:B------:R-:W-:Y:S01]  /*0180*/  MOV R2, UR8 ;  /* 0x0000000800027c02 */ /* 0x000fe20008000f00 */
[----:B0-----:R-:W-:-:S04]  /*0190*/  UIADD3 UR4, UP1, UPT, UR4, 0x20, URZ ;  /* 0x0000002004047890 */ /* 0x001fc8000ff3e0ff */
[----:B------:R-:W-:Y:S02]  /*01a0*/  UIADD3.X UR5, UPT, UPT, URZ, UR5, URZ, UP1, !UPT ;  /* 0x00000005ff057290 */ /* 0x000fe40008ffe4ff */
[----:B------:R-:W-:-:S04]  /*01b0*/  MOV R10, UR4 ;  /* 0x00000004000a7c02 */ /* 0x000fc80008000f00 */
[----:B------:R-:W-:-:S07]  /*01c0*/  MOV R11, UR5 ;  /* 0x00000005000b7c02 */ /* 0x000fce0008000f00 */
.L_x_29:
[----:B------:R-:W0:Y:S01]  /*01d0*/  LDC.64 R8, c[0x0][0x388] ;  /* 0x0000e200ff087b82 */ /* 0x000e220000000a00 */
[----:B------:R-:W2:Y:S04]  /*01e0*/  LDG.E R26, desc[UR10][R10.64+-0x20] ;  /* 0xffffe00a0a1a7981 */ /* 0x000ea8000c1e1900 */
[----:B------:R-:W3:Y:S04]  /*01f0*/  LDG.E R19, desc[UR10][R10.64+-0x1c] ;  /* 0xffffe40a0a137981 */ /* 0x000ee8000c1e1900 */
[----:B------:R-:W4:Y:S04]  /*0200*/  LDG.E R27, desc[UR10][R10.64+-0x18] ;  /* 0xffffe80a0a1b7981 */ /* 0x000f28000c1e1900 */
[----:B------:R-:W4:Y:S04]  /*0210*/  LDG.E R4, desc[UR10][R10.64+-0x14] ;  /* 0xffffec0a0a047981 */ /* 0x000f28000c1e1900 */
[----:B------:R-:W4:Y:S01]  /*0220*/  LDG.E R20, desc[UR10][R10.64+-0x8] ;  /* 0xfffff80a0a147981 */ /* 0x000f22000c1e1900 */
[----:B0-----:R-:W-:-:S05]  /*0230*/  IMAD.WIDE R8, R5, 0x4, R8 ;  /* 0x0000000405087825 */ /* 0x001fca00078e0208 */
[----:B------:R-:W2:Y:S01]  /*0240*/  LDG.E R16, desc[UR10][R8.64] ;  /* 0x0000000a08107981 */ /* 0x000ea2000c1e1900 */
[----:B------:R-:W-:-:S05]  /*0250*/  IMAD.WIDE R12, R0, 0x4, R8 ;  /* 0x00000004000c7825 */ /* 0x000fca00078e0208 */
[----:B------:R-:W3:Y:S01]  /*0260*/  LDG.E R18, desc[UR10][R12.64] ;  /* 0x0000000a0c127981 */ /* 0x000ee2000c1e1900 */
[----:B------:R-:W-:-:S03]  /*0270*/  IMAD.WIDE R22, R0, 0x4, R12 ;  /* 0x0000000400167825 */ /* 0x000fc600078e020c */
[----:B------:R-:W4:Y:S01]  /*0280*/  LDG.E R9, desc[UR10][R10.64+-0x10] ;  /* 0xfffff00a0a097981 */ /* 0x000f22000c1e1900 */
[----:B------:R-:W-:-:S03]  /*0290*/  IMAD.WIDE R14, R0, 0x4, R22 ;  /* 0x00000004000e7825 */ /* 0x000fc600078e0216 */
[----:B------:R-:W4:Y:S04]  /*02a0*/  LDG.E R24, desc[UR10][R22.64] ;  /* 0x0000000a16187981 */ /* 0x000f28000c1e1900 */
[----:B------:R-:W4:Y:S01]  /*02b0*/  LDG.E R7, desc[UR10][R14.64] ;  /* 0x0000000a0e077981 */ /* 0x000f22000c1e1900 */
[----:B------:R-:W-:-:S03]  /*02c0*/  IMAD.WIDE R28, R0, 0x4, R14 ;  /* 0x00000004001c7825 */ /* 0x000fc600078e020e */
[----:B------:R-:W4:Y:S04]  /*02d0*/  LDG.E R8, desc[UR10][R10.64+-0xc] ;  /* 0xfffff40a0a087981 */ /* 0x000f28000c1e1900 */
[----:B------:R0:W4:Y:S02]  /*02e0*/  LDG.E R6, desc[UR10][R28.64] ;  /* 0x0000000a1c067981 */ /* 0x000124000c1e1900 */
[----:B0-----:R-:W-:-:S05]  /*02f0*/  IMAD.WIDE R28, R0, 0x4, R28 ;  /* 0x00000004001c7825 */ /* 0x001fca00078e021c */
[----:B------:R-:W4:Y:S01]  /*0300*/  LDG.E R21, desc[UR10][R28.64] ;  /* 0x0000000a1c157981 */ /* 0x000f22000c1e1900 */
[----:B------:R-:W-:-:S05]  /*0310*/  IMAD.WIDE R22, R0, 0x4, R28 ;  /* 0x0000000400167825 */ /* 0x000fca00078e021c */
[----:B------:R0:W4:Y:S01]  /*0320*/  LDG.E R25, desc[UR10][R22.64] ;  /* 0x0000000a16197981 */ /* 0x000122000c1e1900 */
[----:B------:R-:W-:-:S03]  /*0330*/  IMAD.WIDE R12, R0, 0x4, R22 ;  /* 0x00000004000c7825 */ /* 0x000fc600078e0216 */
[----:B------:R-:W4:Y:S01]  /*0340*/  LDG.E R29, desc[UR10][R10.64+-0x4] ;  /* 0xfffffc0a0a1d7981 */ /* 0x000f22000c1e1900 */
[----:B------:R-:W-:-:S03]  /*0350*/  IMAD.WIDE R14, R0, 0x4, R12 ;  /* 0x00000004000e7825 */ /* 0x000fc600078e020c */
[----:B------:R-:W4:Y:S04]  /*0360*/  LDG.E R12, desc[UR10][R12.64] ;  /* 0x0000000a0c0c7981 */ /* 0x000f28000c1e1900 */
[----:B------:R-:W4:Y:S01]  /*0370*/  LDG.E R13, desc[UR10][R10.64+0x8] ;  /* 0x0000080a0a0d7981 */ /* 0x000f22000c1e1900 */
[----:B--2--5:R-:W-:Y:S01]  /*0380*/  FFMA R26, R26, R16, R17 ;  /* 0x000000101a1a7223 */ /* 0x024fe20000000011 */
[C---:B------:R-:W-:Y:S02]  /*0390*/  IMAD.WIDE R16, R0.reuse, 0x4, R14 ;  /* 0x0000000400107825 */ /* 0x040fe400078e020e */
[----:B------:R-:W2:Y:S02]  /*03a0*/  LDG.E R14, desc[UR10][R14.64] ;  /* 0x0000000a0e0e7981 */ /* 0x000ea4000c1e1900 */
[----:B---3--:R-:W-:Y:S01]  /*03b0*/  FFMA R26, R19, R18, R26 ;  /* 0x00000012131a7223 */ /* 0x008fe2000000001a */
[----:B------:R-:W-:-:S02]  /*03c0*/  IMAD.WIDE R18, R0, 0x4, R16 ;  /* 0x0000000400127825 */ /* 0x000fc400078e0210 */
[----:B------:R-:W3:Y:S02]  /*03d0*/  LDG.E R16, desc[UR10][R16.64] ;  /* 0x0000000a10107981 */ /* 0x000ee4000c1e1900 */
[----:B0-----:R-:W-:-:S04]  /*03e0*/  IMAD.WIDE R22, R0, 0x4, R18 ;  /* 0x0000000400167825 */ /* 0x001fc800078e0212 */
[----:B----4-:R-:W-:Y:S01]  /*03f0*/  FFMA R27, R27, R24, R26 ;  /* 0x000000181b1b7223 */ /* 0x010fe2000000001a */
[----:B------:R-:W4:Y:S04]  /*0400*/  LDG.E R18, desc[UR10][R18.64] ;  /* 0x0000000a12127981 */ /* 0x000f28000c1e1900 */
[----:B------:R-:W2:Y:S01]  /*0410*/  LDG.E R24, desc[UR10][R10.64] ;  /* 0x0000000a0a187981 */ /* 0x000ea2000c1e1900 */
[----:B------:R-:W-:Y:S01]  /*0420*/  FFMA R28, R4, R7, R27 ;  /* 0x00000007041c7223 */ /* 0x000fe2000000001b */
[C---:B------:R-:W-:Y:S02]  /*0430*/  IMAD.WIDE R26, R0.reuse, 0x4, R22 ;  /* 0x00000004001a7825 */ /* 0x040fe400078e0216 */
[----:B------:R-:W3:Y:S02]  /*0440*/  LDG.E R4, desc[UR10][R10.64+0x4] ;  /* 0x0000040a0a047981 */ /* 0x000ee4000c1e1900 */
[----:B------:R-:W-:Y:S01]  /*0450*/  FFMA R9, R9, R6, R28 ;  /* 0x0000000609097223 */ /* 0x000fe2000000001c */
[----:B------:R-:W-:Y:S01]  /*0460*/  IMAD.WIDE R6, R0, 0x4, R26 ;  /* 0x0000000400067825 */ /* 0x000fe200078e021a */
[----:B------:R-:W4:Y:S04]  /*0470*/  LDG.E R22, desc[UR10][R22.64] ;  /* 0x0000000a16167981 */ /* 0x000f28000c1e1900 */
[----:B------:R-:W4:Y:S04]  /*0480*/  LDG.E R15, desc[UR10][R10.64+0xc] ;  /* 0x00000c0a0a0f7981 */ /* 0x000f28000c1e1900 */
[----:B------:R-:W4:Y:S04]  /*0490*/  LDG.E R26, desc[UR10][R26.64] ;  /* 0x0000000a1a1a7981 */ /* 0x000f28000c1e1900 */
[----:B------:R-:W4:Y:S01]  /*04a0*/  LDG.E R17, desc[UR10][R10.64+0x10] ;  /* 0x0000100a0a117981 */ /* 0x000f22000c1e1900 */
[----:B------:R-:W-:Y:S01]  /*04b0*/  FFMA R21, R8, R21, R9 ;  /* 0x0000001508157223 */ /* 0x000fe20000000009 */
[----:B------:R-:W-:-:S02]  /*04c0*/  IMAD.WIDE R8, R0, 0x4, R6 ;  /* 0x0000000400087825 */ /* 0x000fc400078e0206 */
[----:B------:R0:W4:Y:S04]  /*04d0*/  LDG.E R6, desc[UR10][R6.64] ;  /* 0x0000000a06067981 */ /* 0x000128000c1e1900 */
[----:B------:R-:W4:Y:S04]  /*04e0*/  LDG.E R23, desc[UR10][R10.64+0x14] ;  /* 0x0000140a0a177981 */ /* 0x000f28000c1e1900 */
[----:B------:R-:W4:Y:S01]  /*04f0*/  LDG.E R19, desc[UR10][R8.64] ;  /* 0x0000000a08137981 */ /* 0x000f22000c1e1900 */
[----:B0-----:R-:W-:Y:S01]  /*0500*/  FFMA R7, R20, R25, R21 ;  /* 0x0000001914077223 */ /* 0x001fe20000000015 */
[----:B------:R-:W-:-:S02]  /*0510*/  IMAD.WIDE R20, R0, 0x4, R8 ;  /* 0x0000000400147825 */ /* 0x000fc400078e0208 */
[----:B------:R-:W4:Y:S04]  /*0520*/  LDG.E R28, desc[UR10][R10.64+0x18] ;  /* 0x0000180a0a1c7981 */ /* 0x000f28000c1e1900 */
[----:B------:R0:W4:Y:S04]  /*0530*/  LDG.E R25, desc[UR10][R10.64+0x1c] ;  /* 0x00001c0a0a197981 */ /* 0x000128000c1e1900 */
[----:B------:R-:W4:Y:S01]  /*0540*/  LDG.E R20, desc[UR10][R20.64] ;  /* 0x0000000a14147981 */ /* 0x000f22000c1e1900 */
[----:B------:R-:W-:Y:S01]  /*0550*/  FFMA R29, R29, R12, R7 ;  /* 0x0000000c1d1d7223 */ /* 0x000fe20000000007 */
[----:B------:R-:W-:-:S04]  /*0560*/  UIADD3 UR9, UPT, UPT, UR9, 0x10, URZ ;  /* 0x0000001009097890 */ /* 0x000fc8000fffe0ff */
[----:B------:R-:W-:Y:S01]  /*0570*/  UISETP.NE.AND UP1, UPT, UR9, URZ, UPT ;  /* 0x000000ff0900728c */ /* 0x000fe2000bf25270 */
[----:B0-----:R-:W-:Y:S02]  /*0580*/  IADD3 R10, P0, PT, R10, 0x40, RZ ;  /* 0x000000400a0a7810 */ /* 0x001fe40007f1e0ff */
[----:B------:R-:W-:Y:S02]  /*0590*/  LEA R5, R0, R5, 0x4 ;  /* 0x0000000500057211 */ /* 0x000fe400078e20ff */
[----:B------:R-:W-:Y:S01]  /*05a0*/  IADD3.X R11, PT, PT, RZ, R11, RZ, P0, !PT ;  /* 0x0000000bff0b7210 */ /* 0x000fe200007fe4ff */
[----:B--2---:R-:W-:-:S04]  /*05b0*/  FFMA R29, R24, R14, R29 ;  /* 0x0000000e181d7223 */ /* 0x004fc8000000001d */
[----:B---3--:R-:W-:-:S04]  /*05c0*/  FFMA R4, R4, R16, R29 ;  /* 0x0000001004047223 */ /* 0x008fc8000000001d */
[----:B----4-:R-:W-:-:S04]  /*05d0*/  FFMA R4, R13, R18, R4 ;  /* 0x000000120d047223 */ /* 0x010fc80000000004 */
[----:B------:R-:W-:-:S04]  /*05e0*/  FFMA R4, R15, R22, R4 ;  /* 0x000000160f047223 */ /* 0x000fc80000000004 */
[----:B------:R-:W-:-:S04]  /*05f0*/  FFMA R4, R17, R26, R4 ;  /* 0x0000001a11047223 */ /* 0x000fc80000000004 */
[----:B------:R-:W-:-:S04]  /*0600*/  FFMA R23, R23, R6, R4 ;  /* 0x0000000617177223 */ /* 0x000fc80000000004 */
[----:B------:R-:W-:-:S04]  /*0610*/  FFMA R28, R28, R19, R23 ;  /* 0x000000131c1c7223 */ /* 0x000fc80000000017 */
[----:B------:R-:W-:Y:S01]  /*0620*/  FFMA R17, R25, R20, R28 ;  /* 0x0000001419117223 */ /* 0x000fe2000000001c */
[----:B------:R-:W-:Y:S06]  /*0630*/  BRA.U UP1, `(.L_x_29) ;  /* 0xfffffff901e47547 */ /* 0x000fec000b83ffff */
.L_x_28:
[----:B------:R-:W-:Y:S05]  /*0640*/  BRA.U !UP0, `(.L_x_27) ;  /* 0x0000000508547547 */ /* 0x000fea000b800000 */
[----:B------:R-:W-:Y:S02]  /*0650*/  UISETP.GE.U32.AND UP0, UPT, UR7, 0x8, UPT ;  /* 0x000000080700788c */ /* 0x000fe4000bf06070 */
[----:B------:R-:W-:-:S04]  /*0660*/  ULOP3.LUT UR5, UR6, 0x7, URZ, 0xc0, !UPT ;  /* 0x0000000706057892 */ /* 0x000fc8000f8ec0ff */
[----:B------:R-:W-:-:S03]  /*0670*/  UISETP.NE.AND UP1, UPT, UR5, URZ, UPT ;  /* 0x000000ff0500728c */ /* 0x000fc6000bf25270 */
[----:B------:R-:W-:Y:S08]  /*0680*/  BRA.U !UP0, `(.L_x_30) ;  /* 0x0000000108947547 */ /* 0x000ff0000b800000 */
[----:B------:R-:W0:Y:S01]  /*0690*/  LDC.64 R12, c[0x0][0x388] ;  /* 0x0000e200ff0c7b82 */ /* 0x000e220000000a00 */
[----:B------:R-:W-:-:S07]  /*06a0*/  IMAD R7, R2, R0, R3 ;  /* 0x0000000002077224 */ /* 0x000fce00078e0203 */
[----:B------:R-:W1:Y:S01]  /*06b0*/  LDC.64 R4, c[0x0][0x380] ;  /* 0x0000e000ff047b82 */ /* 0x000e620000000a00 */
[----:B0-----:R-:W-:-:S05]  /*06c0*/  IMAD.WIDE R12, R7, 0x4, R12 ;  /* 0x00000004070c7825 */ /* 0x001fca00078e020c */
[----:B------:R0:W2:Y:S01]  /*06d0*/  LDG.E R16, desc[UR10][R12.64] ;  /* 0x0000000a0c107981 */ /* 0x0000a2000c1e1900 */
[----:B------:R-:W-:-:S04]  /*06e0*/  IMAD.WIDE R14, R0, 0x4, R12 ;  /* 0x00000004000e7825 */ /* 0x000fc800078e020c */
[----:B-1----:R-:W-:Y:S01]  /*06f0*/  IMAD.WIDE.U32 R4, R2, 0x4, R4 ;  /* 0x0000000402047825 */ /* 0x002fe200078e0004 */
[----:B------:R1:W3:Y:S03]  /*0700*/  LDG.E R20, desc[UR10][R14.64] ;  /* 0x0000000a0e147981 */ /* 0x0002e6000c1e1900 */
[C---:B------:R-:W-:Y:S01]  /*0710*/  IMAD.WIDE R22, R0.reuse, 0x4, R14 ;  /* 0x0000000400167825 */ /* 0x040fe200078e020e */
[----:B------:R-:W2:Y:S04]  /*0720*/  LDG.E R18, desc[UR10][R4.64] ;  /* 0x0000000a04127981 */ /* 0x000ea8000c1e1900 */
[----:B------:R-:W3:Y:S01]  /*0730*/  LDG.E R19, desc[UR10][R4.64+0x4] ;  /* 0x0000040a04137981 */ /* 0x000ee2000c1e1900 */
[----:B------:R-:W-:-:S03]  /*0740*/  IMAD.WIDE R8, R0, 0x4, R22 ;  /* 0x0000000400087825 */ /* 0x000fc600078e0216 */
[----:B------:R-:W4:Y:S01]  /*0750*/  LDG.E R22, desc[UR10][R22.64] ;  /* 0x0000000a16167981 */ /* 0x000f22000c1e1900 */
[----:B------:R-:W-:-:S03]  /*0760*/  IMAD.WIDE R10, R0, 0x4, R8 ;  /* 0x00000004000a7825 */ /* 0x000fc600078e0208 */
[----:B------:R-:W4:Y:S04]  /*0770*/  LDG.E R21, desc[UR10][R4.64+0x8] ;  /* 0x0000080a04157981 */ /* 0x000f28000c1e1900 */
[----:B------:R-:W4:Y:S01]  /*0780*/  LDG.E R9, desc[UR10][R8.64] ;  /* 0x0000000a08097981 */ /* 0x000f22000c1e1900 */
[----:B------:R-:W-:-:S03]  /*0790*/  IMAD.WIDE R6, R0, 0x4, R10 ;  /* 0x0000000400067825 */ /* 0x000fc600078e020a */
[----:B------:R-:W4:Y:S01]  /*07a0*/  LDG.E R24, desc[UR10][R4.64+0xc] ;  /* 0x00000c0a04187981 */ /* 0x000f22000c1e1900 */
[----:B0-----:R-:W-:-:S03]  /*07b0*/  IMAD.WIDE R12, R0, 0x4, R6 ;  /* 0x00000004000c7825 */ /* 0x001fc600078e0206 */
[----:B------:R-:W4:Y:S04]  /*07c0*/  LDG.E R10, desc[UR10][R10.64] ;  /* 0x0000000a0a0a7981 */ /* 0x000f28000c1e1900 */
[----:B------:R-:W4:Y:S01]  /*07d0*/  LDG.E R25, desc[UR10][R4.64+0x10] ;  /* 0x0000100a04197981 */ /* 0x000f22000c1e1900 */
[----:B-1----:R-:W-:-:S03]  /*07e0*/  IMAD.WIDE R14, R0, 0x4, R12 ;  /* 0x00000004000e7825 */ /* 0x002fc600078e020c */
[----:B------:R-:W4:Y:S04]  /*07f0*/  LDG.E R7, desc[UR10][R6.64] ;  /* 0x0000000a06077981 */ /* 0x000f28000c1e1900 */
[----:B------:R-:W4:Y:S04]  /*0800*/  LDG.E R26, desc[UR10][R4.64+0x14] ;  /* 0x0000140a041a7981 */ /* 0x000f28000c1e1900 */
[----:B------:R-:W4:Y:S04]  /*0810*/  LDG.E R12, desc[UR10][R12.64] ;  /* 0x0000000a0c0c7981 */ /* 0x000f28000c1e1900 */
[----:B------:R-:W4:Y:S04]  /*0820*/  LDG.E R23, desc[UR10][R4.64+0x18] ;  /* 0x0000180a04177981 */ /* 0x000f28000c1e1900 */
[----:B------:R-:W4:Y:S04]  /*0830*/  LDG.E R14, desc[UR10][R14.64] ;  /* 0x0000000a0e0e7981 */ /* 0x000f28000c1e1900 */
[----:B------:R-:W4:Y:S01]  /*0840*/  LDG.E R8, desc[UR10][R4.64+0x1c] ;  /* 0x00001c0a04087981 */ /* 0x000f22000c1e1900 */
[----:B------:R-:W-:Y:S01]  /*0850*/  IADD3 R2, PT, PT, R2, 0x8, RZ ;  /* 0x0000000802027810 */ /* 0x000fe20007ffe0ff */
[----:B--2--5:R-:W-:-:S04]  /*0860*/  FFMA R16, R18, R16, R17 ;  /* 0x0000001012107223 */ /* 0x024fc80000000011 */
[----:B---3--:R-:W-:-:S04]  /*0870*/  FFMA R16, R19, R20, R16 ;  /* 0x0000001413107223 */ /* 0x008fc80000000010 */
[----:B----4-:R-:W-:-:S04]  /*0880*/  FFMA R21, R21, R22, R16 ;  /* 0x0000001615157223 */ /* 0x010fc80000000010 */
[----:B------:R-:W-:-:S04]  /*0890*/  FFMA R24, R24, R9, R21 ;  /* 0x0000000918187223 */ /* 0x000fc80000000015 */
[----:B------:R-:W-:-:S04]  /*08a0*/  FFMA R25, R25, R10, R24 ;  /* 0x0000000a19197223 */ /* 0x000fc80000000018 */
[----:B------:R-:W-:-:S04]  /*08b0*/  FFMA R26, R26, R7, R25 ;  /* 0x000000071a1a7223 */ /* 0x000fc80000000019 */
[----:B------:R-:W-:-:S04]  /*08c0*/  FFMA R23, R23, R12, R26 ;  /* 0x0000000c17177223 */ /* 0x000fc8000000001a */
[----:B------:R-:W-:-:S07]  /*08d0*/  FFMA R17, R8, R14, R23 ;  /* 0x0000000e08117223 */ /* 0x000fce0000000017 */
.L_x_30:
        /* <DEDUP_REMOVED lines=8> */
[----:B0-----:R-:W-:-:S04]  /*0960*/  IMAD.WIDE R6, R9, 0x4, R6 ;  /* 0x0000000409067825 */ /* 0x001fc800078e0206 */
[----:B------:R-:W-:Y:S02]  /*0970*/  IMAD.WIDE R8, R0, 0x4, R6 ;  /* 0x0000000400087825 */ /* 0x000fe400078e0206 */
[----:B------:R-:W2:Y:S02]  /*0980*/  LDG.E R6, desc[UR10][R6.64] ;  /* 0x0000000a06067981 */ /* 0x000ea4000c1e1900 */
[----:B-1----:R-:W-:-:S04]  /*0990*/  IMAD.WIDE.U32 R4, R2, 0x4, R4 ;  /* 0x0000000402047825 */ /* 0x002fc800078e0004 */
[C---:B------:R-:W-:Y:S01]  /*09a0*/  IMAD.WIDE R10, R0.reuse, 0x4, R8 ;  /* 0x00000004000a7825 */ /* 0x040fe200078e0208 */
[----:B------:R-:W2:Y:S04]  /*09b0*/  LDG.E R14, desc[UR10][R4.64] ;  /* 0x0000000a040e7981 */ /* 0x000ea8000c1e1900 */
[----:B------:R-:W3:Y:S01]  /*09c0*/  LDG.E R8, desc[UR10][R8.64] ;  /* 0x0000000a08087981 */ /* 0x000ee2000c1e1900 */
[----:B------:R-:W-:-:S03]  /*09d0*/  IMAD.WIDE R12, R0, 0x4, R10 ;  /* 0x00000004000c7825 */ /* 0x000fc600078e020a */
[----:B------:R-:W3:Y:S04]  /*09e0*/  LDG.E R15, desc[UR10][R4.64+0x4] ;  /* 0x0000040a040f7981 */ /* 0x000ee8000c1e1900 */
        /* <DEDUP_REMOVED lines=8> */
[----:B------:R-:W-:-:S07]  /*0a70*/  FFMA R17, R21, R12, R14 ;  /* 0x0000000c15117223 */ /* 0x000fce000000000e */
.L_x_31:
[----:B------:R-:W-:Y:S05]  /*0a80*/  BRA.U !UP1, `(.L_x_27) ;  /* 0x0000000109447547 */ /* 0x000fea000b800000 */
[----:B------:R-:W0:Y:S01]  /*0a90*/  LDC.64 R4, c[0x0][0x380] ;  /* 0x0000e000ff047b82 */ /* 0x000e220000000a00 */
[----:B------:R-:W-:Y:S01]  /*0aa0*/  IMAD R11, R2, R0, R3 ;  /* 0x00000000020b7224 */ /* 0x000fe200078e0203 */
[----:B------:R-:W-:-:S06]  /*0ab0*/  UIADD3 UR4, UPT, UPT, -UR4, URZ, URZ ;  /* 0x000000ff04047290 */ /* 0x000fcc000fffe1ff */
[----:B------:R-:W1:Y:S01]  /*0ac0*/  LDC.64 R8, c[0x0][0x388] ;  /* 0x0000e200ff087b82 */ /* 0x000e620000000a00 */
[----:B0-----:R-:W-:-:S03]  /*0ad0*/  IMAD.WIDE.U32 R4, R2, 0x4, R4 ;  /* 0x0000000402047825 */ /* 0x001fc600078e0004 */
[----:B------:R-:W-:Y:S02]  /*0ae0*/  MOV R6, R4 ;  /* 0x0000000400067202 */ /* 0x000fe40000000f00 */
[----:B------:R-:W-:-:S07]  /*0af0*/  MOV R7, R5 ;  /* 0x0000000500077202 */ /* 0x000fce0000000f00 */
.L_x_32:
[C---:B-1----:R-:W-:Y:S01]  /*0b00*/  IMAD.WIDE R4, R11.reuse, 0x4, R8 ;  /* 0x000000040b047825 */ /* 0x042fe200078e0208 */
[----:B------:R0:W2:Y:S05]  /*0b10*/  LDG.E R2, desc[UR10][R6.64] ;  /* 0x0000000a06027981 */ /* 0x0000aa000c1e1900 */
[----:B------:R-:W2:Y:S01]  /*0b20*/  LDG.E R4, desc[UR10][R4.64] ;  /* 0x0000000a04047981 */ /* 0x000ea2000c1e1900 */
[----:B------:R-:W-:Y:S01]  /*0b30*/  UIADD3 UR4, UPT, UPT, UR4, 0x1, URZ ;  /* 0x0000000104047890 */ /* 0x000fe2000fffe0ff */
[----:B------:R-:W-:-:S03]  /*0b40*/  IADD3 R11, PT, PT, R11, R0, RZ ;  /* 0x000000000b0b7210 */ /* 0x000fc60007ffe0ff */
[----:B------:R-:W-:Y:S01]  /*0b50*/  UISETP.NE.AND UP0, UPT, UR4, URZ, UPT ;  /* 0x000000ff0400728c */ /* 0x000fe2000bf05270 */
[----:B0-----:R-:W-:-:S04]  /*0b60*/  IADD3 R6, P0, PT, R6, 0x4, RZ ;  /* 0x0000000406067810 */ /* 0x001fc80007f1e0ff */
[----:B------:R-:W-:Y:S01]  /*0b70*/  IADD3.X R7, PT, PT, RZ, R7, RZ, P0, !PT ;  /* 0x00000007ff077210 */ /* 0x000fe200007fe4ff */
[----:B--2--5:R-:W-:-:S03]  /*0b80*/  FFMA R17, R2, R4, R17 ;  /* 0x0000000402117223 */ /* 0x024fc60000000011 */
[----:B------:R-:W-:Y:S05]  /*0b90*/  BRA.U UP0, `(.L_x_32) ;  /* 0xfffffffd00d87547 */ /* 0x000fea000b83ffff */
.L_x_27:
[----:B------:R-:W0:Y:S02]  /*0ba0*/  LDC.64 R4, c[0x0][0x398] ;  /* 0x0000e600ff047b82 */ /* 0x000e240000000a00 */
[----:B0-----:R-:W-:-:S05]  /*0bb0*/  IMAD.WIDE R2, R3, 0x4, R4 ;  /* 0x0000000403027825 */ /* 0x001fca00078e0204 */
[----:B-----5:R-:W-:Y:S01]  /*0bc0*/  STG.E desc[UR10][R2.64], R17 ;  /* 0x0000001102007986 */ /* 0x020fe2000c10190a */
[----:B------:R-:W-:Y:S05]  /*0bd0*/  EXIT ;  /* 0x000000000000794d */ /* 0x000fea0003800000 */
.L_x_33:
        /* <DEDUP_REMOVED lines=10> */
.L_x_43:


//--------------------- .nv.shared._Z7sgd_updPfPKffi --------------------------
	.section	.nv.shared._Z7sgd_updPfPKffi,"aw",@nobits
	.sectionflags	@""
	.align	16
	.zero		1024


//--------------------- .nv.shared.reserved.0     --------------------------
	.section	.nv.shared.reserved.0,"aw",@nobits
	.weak		__nv_reservedSMEM_offset_0_alias
	.size		__nv_reservedSMEM_offset_0_alias, 0, 64
	.other		__nv_reservedSMEM_offset_0_alias,@"STO_CUDA_RESERVED_SHARED STV_DEFAULT"
__nv_reservedSMEM_offset_0_alias:
	.zero		0
	.zero		64


//--------------------- .nv.shared._Z13reduce_sum_k2PKfPfi --------------------------
	.section	.nv.shared._Z13reduce_sum_k2PKfPfi,"aw",@nobits
	.sectionflags	@""
	.align	16
	.zero		1024


//--------------------- .nv.shared._Z6ce_bwdPKfS0_Pfi --------------------------
	.section	.nv.shared._Z6ce_bwdPKfS0_Pfi,"aw",@nobits
	.sectionflags	@""
	.align	16
	.zero		1024


//--------------------- .nv.shared._Z6ce_fwdPKfS0_Pfi --------------------------
	.section	.nv.shared._Z6ce_fwdPKfS0_Pfi,"aw",@nobits
	.sectionflags	@""
	.align	16
	.zero		1024


//--------------------- .nv.shared._Z14log_softmax_k2PKfPfi --------------------------
	.section	.nv.shared._Z14log_softmax_k2PKfPfi,"aw",@nobits
	.sectionflags	@""
	.align	16
	.zero		1024


//--------------------- .nv.shared._Z8relu_bwdPKfS0_Pfi --------------------------
	.section	.nv.shared._Z8relu_bwdPKfS0_Pfi,"aw",@nobits
	.sectionflags	@""
	.align	16
	.zero		1024


//--------------------- .nv.shared._Z8relu_fwdPKfPfi --------------------------
	.section	.nv.shared._Z8relu_fwdPKfPfi,"aw",@nobits
	.sectionflags	@""
	.align	16
	.zero		1024


//--------------------- .nv.shared._Z12dense_bwd_dWPKfS0_Pfii --------------------------
	.section	.nv.shared._Z12dense_bwd_dWPKfS0_Pfii,"aw",@nobits
	.sectionflags	@""
	.align	16
	.zero		1024


//--------------------- .nv.shared._Z12dense_bwd_dXPKfS0_Pfii --------------------------
	.section	.nv.shared._Z12dense_bwd_dXPKfS0_Pfii,"aw",@nobits
	.sectionflags	@""
	.align	16
	.zero		1024


//--------------------- .nv.shared._Z9dense_fwdPKfS0_S0_Pfii --------------------------
	.section	.nv.shared._Z9dense_fwdPKfS0_S0_Pfii,"aw",@nobits
	.sectionflags	@""
	.align	16
	.zero		1024


//--------------------- .nv.constant0._Z7sgd_updPfPKffi --------------------------
	.section	.nv.constant0._Z7sgd_updPfPKffi,"a",@progbits
	.sectionflags	@""
	.align	4
.nv.constant0._Z7sgd_updPfPKffi:
	.zero		920


//--------------------- .nv.constant0._Z13reduce_sum_k2PKfPfi --------------------------
	.section	.nv.constant0._Z13reduce_sum_k2PKfPfi,"a",@progbits
	.sectionflags	@""
	.align	4
.nv.constant0._Z13reduce_sum_k2PKfPfi:
	.zero		916


//--------------------- .nv.constant0._Z6ce_bwdPKfS0_Pfi --------------------------
	.section	.nv.constant0._Z6ce_bwdPKfS0_Pfi,"a",@progbits
	.sectionflags	@""
	.align	4
.nv.constant0._Z6ce_bwdPKfS0_Pfi:
	.zero		924


//--------------------- .nv.constant0._Z6ce_fwdPKfS0_Pfi --------------------------
	.section	.nv.constant0._Z6ce_fwdPKfS0_Pfi,"a",@progbits
	.sectionflags	@""
	.align	4
.nv.constant0._Z6ce_fwdPKfS0_Pfi:
	.zero		924


//--------------------- .nv.constant0._Z14log_softmax_k2PKfPfi --------------------------
	.section	.nv.constant0._Z14log_softmax_k2PKfPfi,"a",@progbits
	.sectionflags	@""
	.align	4
.nv.constant0._Z14log_softmax_k2PKfPfi:
	.zero		916


//--------------------- .nv.constant0._Z8relu_bwdPKfS0_Pfi --------------------------
	.section	.nv.constant0._Z8relu_bwdPKfS0_Pfi,"a",@progbits
	.sectionflags	@""
	.align	4
.nv.constant0._Z8relu_bwdPKfS0_Pfi:
	.zero		924


//--------------------- .nv.constant0._Z8relu_fwdPKfPfi --------------------------
	.section	.nv.constant0._Z8relu_fwdPKfPfi,"a",@progbits
	.sectionflags	@""
	.align	4
.nv.constant0._Z8relu_fwdPKfPfi:
	.zero		916


//--------------------- .nv.constant0._Z12dense_bwd_dWPKfS0_Pfii --------------------------
	.section	.nv.constant0._Z12dense_bwd_dWPKfS0_Pfii,"a",@progbits
	.sectionflags	@""
	.align	4
.nv.constant0._Z12dense_bwd_dWPKfS0_Pfii:
	.zero		928


//--------------------- .nv.constant0._Z12dense_bwd_dXPKfS0_Pfii --------------------------
	.section	.nv.constant0._Z12dense_bwd_dXPKfS0_Pfii,"a",@progbits
	.sectionflags	@""
	.align	4
.nv.constant0._Z12dense_bwd_dXPKfS0_Pfii:
	.zero		928


//--------------------- .nv.constant0._Z9dense_fwdPKfS0_S0_Pfii --------------------------
	.section	.nv.constant0._Z9dense_fwdPKfS0_S0_Pfii,"a",@progbits
	.sectionflags	@""
	.align	4
.nv.constant0._Z9dense_fwdPKfS0_S0_Pfii:
	.zero		936


//--------------------- SYMBOLS --------------------------

	.type		.nv.reservedSmem.offset0,@object
	.size		.nv.reservedSmem.offset0,0x4
	.type		.nv.reservedSmem.cap,@object
	.size		.nv.reservedSmem.cap,0x4
